//
// Generated by NVIDIA NVVM Compiler
//
// Compiler Build ID: CL-36424714
// Cuda compilation tools, release 13.0, V13.0.88
// Based on NVVM 20.0.0
//

.version 9.0
.target sm_100
.address_size 64

	// .globl	_Z31matrixMulKernel_1thread1elementPfS_S_jjj

.visible .entry _Z31matrixMulKernel_1thread1elementPfS_S_jjj(
	.param .u64 .ptr .align 1 _Z31matrixMulKernel_1thread1elementPfS_S_jjj_param_0,
	.param .u64 .ptr .align 1 _Z31matrixMulKernel_1thread1elementPfS_S_jjj_param_1,
	.param .u64 .ptr .align 1 _Z31matrixMulKernel_1thread1elementPfS_S_jjj_param_2,
	.param .u32 _Z31matrixMulKernel_1thread1elementPfS_S_jjj_param_3,
	.param .u32 _Z31matrixMulKernel_1thread1elementPfS_S_jjj_param_4,
	.param .u32 _Z31matrixMulKernel_1thread1elementPfS_S_jjj_param_5
)
{
	.reg .pred 	%p<13>;
	.reg .b32 	%r<92>;
	.reg .b32 	%f<68>;
	.reg .b64 	%rd<69>;

	ld.param.u64 	%rd4, [_Z31matrixMulKernel_1thread1elementPfS_S_jjj_param_0];
	ld.param.u64 	%rd5, [_Z31matrixMulKernel_1thread1elementPfS_S_jjj_param_1];
	ld.param.u64 	%rd3, [_Z31matrixMulKernel_1thread1elementPfS_S_jjj_param_2];
	ld.param.u32 	%r46, [_Z31matrixMulKernel_1thread1elementPfS_S_jjj_param_3];
	ld.param.u32 	%r44, [_Z31matrixMulKernel_1thread1elementPfS_S_jjj_param_4];
	ld.param.u32 	%r45, [_Z31matrixMulKernel_1thread1elementPfS_S_jjj_param_5];
	cvta.to.global.u64 	%rd1, %rd5;
	cvta.to.global.u64 	%rd2, %rd4;
	mov.u32 	%r47, %ctaid.y;
	mov.u32 	%r48, %ntid.y;
	mov.u32 	%r49, %tid.y;
	mad.lo.s32 	%r1, %r47, %r48, %r49;
	mov.u32 	%r50, %ctaid.x;
	mov.u32 	%r51, %ntid.x;
	mul.lo.s32 	%r2, %r50, %r51;
	mov.u32 	%r3, %tid.x;
	add.s32 	%r4, %r2, %r3;
	setp.ge.u32 	%p1, %r1, %r46;
	setp.ge.u32 	%p2, %r4, %r45;
	or.pred  	%p3, %p1, %p2;
	@%p3 bra 	$L__BB0_14;
	setp.eq.s32 	%p4, %r44, 0;
	mov.f32 	%f67, 0f00000000;
	@%p4 bra 	$L__BB0_13;
	mul.lo.s32 	%r5, %r44, %r1;
	and.b32  	%r6, %r44, 7;
	setp.lt.u32 	%p5, %r44, 8;
	mov.f32 	%f67, 0f00000000;
	mov.b32 	%r90, 0;
	@%p5 bra 	$L__BB0_5;
	and.b32  	%r90, %r44, -8;
	neg.s32 	%r88, %r90;
	add.s32 	%r53, %r3, %r45;
	add.s32 	%r87, %r53, %r2;
	shl.b32 	%r10, %r45, 3;
	shl.b32 	%r54, %r45, 1;
	add.s32 	%r86, %r4, %r54;
	mad.lo.s32 	%r85, %r45, 3, %r4;
	shl.b32 	%r55, %r45, 2;
	add.s32 	%r84, %r4, %r55;
	mad.lo.s32 	%r83, %r45, 5, %r4;
	mad.lo.s32 	%r82, %r45, 6, %r4;
	mad.lo.s32 	%r81, %r45, 7, %r4;
	add.s32 	%r79, %r5, 3;
	mov.f32 	%f67, 0f00000000;
	mov.u32 	%r80, %r4;
$L__BB0_4:
	.pragma "nounroll";
	add.s32 	%r56, %r79, -3;
	mul.wide.u32 	%rd6, %r56, 4;
	add.s64 	%rd7, %rd2, %rd6;
	ld.global.f32 	%f17, [%rd7];
	mul.wide.u32 	%rd8, %r80, 4;
	add.s64 	%rd9, %rd1, %rd8;
	ld.global.f32 	%f18, [%rd9];
	fma.rn.f32 	%f19, %f17, %f18, %f67;
	add.s32 	%r57, %r79, -2;
	mul.wide.u32 	%rd10, %r57, 4;
	add.s64 	%rd11, %rd2, %rd10;
	ld.global.f32 	%f20, [%rd11];
	mul.wide.u32 	%rd12, %r87, 4;
	add.s64 	%rd13, %rd1, %rd12;
	ld.global.f32 	%f21, [%rd13];
	fma.rn.f32 	%f22, %f20, %f21, %f19;
	add.s32 	%r58, %r79, -1;
	mul.wide.u32 	%rd14, %r58, 4;
	add.s64 	%rd15, %rd2, %rd14;
	ld.global.f32 	%f23, [%rd15];
	mul.wide.u32 	%rd16, %r86, 4;
	add.s64 	%rd17, %rd1, %rd16;
	ld.global.f32 	%f24, [%rd17];
	fma.rn.f32 	%f25, %f23, %f24, %f22;
	add.s32 	%r59, %r79, 4;
	mul.wide.u32 	%rd18, %r79, 4;
	add.s64 	%rd19, %rd2, %rd18;
	ld.global.f32 	%f26, [%rd19];
	mul.wide.u32 	%rd20, %r85, 4;
	add.s64 	%rd21, %rd1, %rd20;
	ld.global.f32 	%f27, [%rd21];
	fma.rn.f32 	%f28, %f26, %f27, %f25;
	add.s32 	%r60, %r79, 1;
	mul.wide.u32 	%rd22, %r60, 4;
	add.s64 	%rd23, %rd2, %rd22;
	ld.global.f32 	%f29, [%rd23];
	mul.wide.u32 	%rd24, %r84, 4;
	add.s64 	%rd25, %rd1, %rd24;
	ld.global.f32 	%f30, [%rd25];
	fma.rn.f32 	%f31, %f29, %f30, %f28;
	add.s32 	%r61, %r79, 2;
	mul.wide.u32 	%rd26, %r61, 4;
	add.s64 	%rd27, %rd2, %rd26;
	ld.global.f32 	%f32, [%rd27];
	mul.wide.u32 	%rd28, %r83, 4;
	add.s64 	%rd29, %rd1, %rd28;
	ld.global.f32 	%f33, [%rd29];
	fma.rn.f32 	%f34, %f32, %f33, %f31;
	add.s32 	%r62, %r79, 3;
	mul.wide.u32 	%rd30, %r62, 4;
	add.s64 	%rd31, %rd2, %rd30;
	ld.global.f32 	%f35, [%rd31];
	mul.wide.u32 	%rd32, %r82, 4;
	add.s64 	%rd33, %rd1, %rd32;
	ld.global.f32 	%f36, [%rd33];
	fma.rn.f32 	%f37, %f35, %f36, %f34;
	mul.wide.u32 	%rd34, %r59, 4;
	add.s64 	%rd35, %rd2, %rd34;
	ld.global.f32 	%f38, [%rd35];
	mul.wide.u32 	%rd36, %r81, 4;
	add.s64 	%rd37, %rd1, %rd36;
	ld.global.f32 	%f39, [%rd37];
	fma.rn.f32 	%f67, %f38, %f39, %f37;
	add.s32 	%r88, %r88, 8;
	add.s32 	%r87, %r87, %r10;
	add.s32 	%r86, %r86, %r10;
	add.s32 	%r85, %r85, %r10;
	add.s32 	%r84, %r84, %r10;
	add.s32 	%r83, %r83, %r10;
	add.s32 	%r82, %r82, %r10;
	add.s32 	%r81, %r81, %r10;
	add.s32 	%r80, %r80, %r10;
	add.s32 	%r79, %r79, 8;
	setp.ne.s32 	%p6, %r88, 0;
	@%p6 bra 	$L__BB0_4;
$L__BB0_5:
	setp.eq.s32 	%p7, %r6, 0;
	@%p7 bra 	$L__BB0_13;
	and.b32  	%r39, %r44, 3;
	setp.lt.u32 	%p8, %r6, 4;
	@%p8 bra 	$L__BB0_8;
	add.s32 	%r63, %r90, %r5;
	mul.wide.u32 	%rd38, %r63, 4;
	add.s64 	%rd39, %rd2, %rd38;
	ld.global.f32 	%f41, [%rd39];
	mad.lo.s32 	%r64, %r90, %r45, %r4;
	mul.wide.u32 	%rd40, %r64, 4;
	add.s64 	%rd41, %rd1, %rd40;
	ld.global.f32 	%f42, [%rd41];
	fma.rn.f32 	%f43, %f41, %f42, %f67;
	add.s32 	%r65, %r63, 1;
	mul.wide.u32 	%rd42, %r65, 4;
	add.s64 	%rd43, %rd2, %rd42;
	ld.global.f32 	%f44, [%rd43];
	add.s32 	%r66, %r64, %r45;
	mul.wide.u32 	%rd44, %r66, 4;
	add.s64 	%rd45, %rd1, %rd44;
	ld.global.f32 	%f45, [%rd45];
	fma.rn.f32 	%f46, %f44, %f45, %f43;
	add.s32 	%r67, %r63, 2;
	mul.wide.u32 	%rd46, %r67, 4;
	add.s64 	%rd47, %rd2, %rd46;
	ld.global.f32 	%f47, [%rd47];
	add.s32 	%r68, %r66, %r45;
	mul.wide.u32 	%rd48, %r68, 4;
	add.s64 	%rd49, %rd1, %rd48;
	ld.global.f32 	%f48, [%rd49];
	fma.rn.f32 	%f49, %f47, %f48, %f46;
	add.s32 	%r69, %r63, 3;
	mul.wide.u32 	%rd50, %r69, 4;
	add.s64 	%rd51, %rd2, %rd50;
	ld.global.f32 	%f50, [%rd51];
	add.s32 	%r70, %r68, %r45;
	mul.wide.u32 	%rd52, %r70, 4;
	add.s64 	%rd53, %rd1, %rd52;
	ld.global.f32 	%f51, [%rd53];
	fma.rn.f32 	%f67, %f50, %f51, %f49;
	add.s32 	%r90, %r90, 4;
$L__BB0_8:
	setp.eq.s32 	%p9, %r39, 0;
	@%p9 bra 	$L__BB0_13;
	setp.eq.s32 	%p10, %r39, 1;
	@%p10 bra 	$L__BB0_11;
	add.s32 	%r71, %r90, %r5;
	mul.wide.u32 	%rd54, %r71, 4;
	add.s64 	%rd55, %rd2, %rd54;
	ld.global.f32 	%f53, [%rd55];
	mad.lo.s32 	%r72, %r90, %r45, %r4;
	mul.wide.u32 	%rd56, %r72, 4;
	add.s64 	%rd57, %rd1, %rd56;
	ld.global.f32 	%f54, [%rd57];
	fma.rn.f32 	%f55, %f53, %f54, %f67;
	add.s32 	%r73, %r71, 1;
	mul.wide.u32 	%rd58, %r73, 4;
	add.s64 	%rd59, %rd2, %rd58;
	ld.global.f32 	%f56, [%rd59];
	add.s32 	%r74, %r72, %r45;
	mul.wide.u32 	%rd60, %r74, 4;
	add.s64 	%rd61, %rd1, %rd60;
	ld.global.f32 	%f57, [%rd61];
	fma.rn.f32 	%f67, %f56, %f57, %f55;
	add.s32 	%r90, %r90, 2;
$L__BB0_11:
	and.b32  	%r75, %r44, 1;
	setp.eq.b32 	%p11, %r75, 1;
	not.pred 	%p12, %p11;
	@%p12 bra 	$L__BB0_13;
	add.s32 	%r76, %r90, %r5;
	mul.wide.u32 	%rd62, %r76, 4;
	add.s64 	%rd63, %rd2, %rd62;
	ld.global.f32 	%f58, [%rd63];
	mad.lo.s32 	%r77, %r90, %r45, %r4;
	mul.wide.u32 	%rd64, %r77, 4;
	add.s64 	%rd65, %rd1, %rd64;
	ld.global.f32 	%f59, [%rd65];
	fma.rn.f32 	%f67, %f58, %f59, %f67;
$L__BB0_13:
	mad.lo.s32 	%r78, %r45, %r1, %r4;
	cvta.to.global.u64 	%rd66, %rd3;
	mul.wide.u32 	%rd67, %r78, 4;
	add.s64 	%rd68, %rd66, %rd67;
	st.global.f32 	[%rd68], %f67;
$L__BB0_14:
	ret;

}
	// .globl	_Z27matrixMulKernel_1thread1rowPfS_S_jjj
.visible .entry _Z27matrixMulKernel_1thread1rowPfS_S_jjj(
	.param .u64 .ptr .align 1 _Z27matrixMulKernel_1thread1rowPfS_S_jjj_param_0,
	.param .u64 .ptr .align 1 _Z27matrixMulKernel_1thread1rowPfS_S_jjj_param_1,
	.param .u64 .ptr .align 1 _Z27matrixMulKernel_1thread1rowPfS_S_jjj_param_2,
	.param .u32 _Z27matrixMulKernel_1thread1rowPfS_S_jjj_param_3,
	.param .u32 _Z27matrixMulKernel_1thread1rowPfS_S_jjj_param_4,
	.param .u32 _Z27matrixMulKernel_1thread1rowPfS_S_jjj_param_5
)
{
	.reg .pred 	%p<21>;
	.reg .b32 	%r<136>;
	.reg .b32 	%f<67>;
	.reg .b64 	%rd<99>;

	ld.param.u64 	%rd4, [_Z27matrixMulKernel_1thread1rowPfS_S_jjj_param_0];
	ld.param.u64 	%rd5, [_Z27matrixMulKernel_1thread1rowPfS_S_jjj_param_1];
	ld.param.u64 	%rd6, [_Z27matrixMulKernel_1thread1rowPfS_S_jjj_param_2];
	ld.param.u32 	%r67, [_Z27matrixMulKernel_1thread1rowPfS_S_jjj_param_3];
	ld.param.u32 	%r65, [_Z27matrixMulKernel_1thread1rowPfS_S_jjj_param_4];
	ld.param.u32 	%r66, [_Z27matrixMulKernel_1thread1rowPfS_S_jjj_param_5];
	cvta.to.global.u64 	%rd1, %rd5;
	cvta.to.global.u64 	%rd2, %rd4;
	cvta.to.global.u64 	%rd3, %rd6;
	mov.u32 	%r68, %ctaid.y;
	mov.u32 	%r69, %ntid.y;
	mov.u32 	%r70, %tid.y;
	mad.lo.s32 	%r1, %r68, %r69, %r70;
	setp.ge.u32 	%p1, %r1, %r67;
	setp.eq.s32 	%p2, %r66, 0;
	or.pred  	%p3, %p1, %p2;
	@%p3 bra 	$L__BB1_26;
	setp.ne.s32 	%p4, %r65, 0;
	mul.lo.s32 	%r2, %r65, %r1;
	mul.lo.s32 	%r3, %r66, %r1;
	@%p4 bra 	$L__BB1_13;
	add.s32 	%r97, %r66, -1;
	and.b32  	%r4, %r66, 7;
	setp.lt.u32 	%p13, %r97, 7;
	mov.b32 	%r120, 0;
	@%p13 bra 	$L__BB1_5;
	and.b32  	%r120, %r66, -8;
	neg.s32 	%r118, %r120;
	add.s32 	%r117, %r3, 3;
$L__BB1_4:
	.pragma "nounroll";
	add.s32 	%r98, %r117, -3;
	mul.wide.u32 	%rd69, %r98, 4;
	add.s64 	%rd70, %rd3, %rd69;
	mov.b32 	%r99, 0;
	st.global.u32 	[%rd70], %r99;
	add.s32 	%r100, %r117, -2;
	mul.wide.u32 	%rd71, %r100, 4;
	add.s64 	%rd72, %rd3, %rd71;
	st.global.u32 	[%rd72], %r99;
	add.s32 	%r101, %r117, -1;
	mul.wide.u32 	%rd73, %r101, 4;
	add.s64 	%rd74, %rd3, %rd73;
	st.global.u32 	[%rd74], %r99;
	add.s32 	%r102, %r117, 4;
	mul.wide.u32 	%rd75, %r117, 4;
	add.s64 	%rd76, %rd3, %rd75;
	st.global.u32 	[%rd76], %r99;
	add.s32 	%r103, %r117, 1;
	mul.wide.u32 	%rd77, %r103, 4;
	add.s64 	%rd78, %rd3, %rd77;
	st.global.u32 	[%rd78], %r99;
	add.s32 	%r104, %r117, 2;
	mul.wide.u32 	%rd79, %r104, 4;
	add.s64 	%rd80, %rd3, %rd79;
	st.global.u32 	[%rd80], %r99;
	add.s32 	%r105, %r117, 3;
	mul.wide.u32 	%rd81, %r105, 4;
	add.s64 	%rd82, %rd3, %rd81;
	st.global.u32 	[%rd82], %r99;
	mul.wide.u32 	%rd83, %r102, 4;
	add.s64 	%rd84, %rd3, %rd83;
	st.global.u32 	[%rd84], %r99;
	add.s32 	%r118, %r118, 8;
	add.s32 	%r117, %r117, 8;
	setp.ne.s32 	%p14, %r118, 0;
	@%p14 bra 	$L__BB1_4;
$L__BB1_5:
	setp.eq.s32 	%p15, %r4, 0;
	@%p15 bra 	$L__BB1_26;
	and.b32  	%r13, %r66, 3;
	setp.lt.u32 	%p16, %r4, 4;
	@%p16 bra 	$L__BB1_8;
	add.s32 	%r106, %r120, %r3;
	mul.wide.u32 	%rd85, %r106, 4;
	add.s64 	%rd86, %rd3, %rd85;
	mov.b32 	%r107, 0;
	st.global.u32 	[%rd86], %r107;
	add.s32 	%r108, %r106, 1;
	mul.wide.u32 	%rd87, %r108, 4;
	add.s64 	%rd88, %rd3, %rd87;
	st.global.u32 	[%rd88], %r107;
	add.s32 	%r109, %r106, 2;
	mul.wide.u32 	%rd89, %r109, 4;
	add.s64 	%rd90, %rd3, %rd89;
	st.global.u32 	[%rd90], %r107;
	add.s32 	%r110, %r106, 3;
	mul.wide.u32 	%rd91, %r110, 4;
	add.s64 	%rd92, %rd3, %rd91;
	st.global.u32 	[%rd92], %r107;
	add.s32 	%r120, %r120, 4;
$L__BB1_8:
	setp.eq.s32 	%p17, %r13, 0;
	@%p17 bra 	$L__BB1_26;
	setp.eq.s32 	%p18, %r13, 1;
	@%p18 bra 	$L__BB1_11;
	add.s32 	%r111, %r120, %r3;
	mul.wide.u32 	%rd93, %r111, 4;
	add.s64 	%rd94, %rd3, %rd93;
	mov.b32 	%r112, 0;
	st.global.u32 	[%rd94], %r112;
	add.s32 	%r113, %r111, 1;
	mul.wide.u32 	%rd95, %r113, 4;
	add.s64 	%rd96, %rd3, %rd95;
	st.global.u32 	[%rd96], %r112;
	add.s32 	%r120, %r120, 2;
$L__BB1_11:
	and.b32  	%r114, %r66, 1;
	setp.eq.b32 	%p19, %r114, 1;
	not.pred 	%p20, %p19;
	@%p20 bra 	$L__BB1_26;
	add.s32 	%r115, %r120, %r3;
	mul.wide.u32 	%rd97, %r115, 4;
	add.s64 	%rd98, %rd3, %rd97;
	mov.b32 	%r116, 0;
	st.global.u32 	[%rd98], %r116;
	bra.uni 	$L__BB1_26;
$L__BB1_13:
	and.b32  	%r18, %r65, 7;
	and.b32  	%r19, %r65, 3;
	and.b32  	%r20, %r65, -8;
	and.b32  	%r21, %r65, 1;
	neg.s32 	%r22, %r20;
	shl.b32 	%r23, %r66, 3;
	shl.b32 	%r24, %r66, 1;
	mul.lo.s32 	%r25, %r66, 3;
	shl.b32 	%r26, %r66, 2;
	mul.lo.s32 	%r27, %r66, 5;
	mul.lo.s32 	%r28, %r66, 6;
	mul.lo.s32 	%r29, %r66, 7;
	mov.b32 	%r122, 0;
$L__BB1_14:
	setp.lt.u32 	%p5, %r65, 8;
	mov.f32 	%f66, 0f00000000;
	mov.b32 	%r134, 0;
	@%p5 bra 	$L__BB1_17;
	add.s32 	%r123, %r2, 3;
	add.s32 	%r131, %r66, %r122;
	add.s32 	%r130, %r24, %r122;
	add.s32 	%r129, %r25, %r122;
	add.s32 	%r128, %r26, %r122;
	add.s32 	%r127, %r27, %r122;
	add.s32 	%r126, %r28, %r122;
	add.s32 	%r125, %r29, %r122;
	mov.f32 	%f66, 0f00000000;
	mov.u32 	%r124, %r122;
	mov.u32 	%r132, %r22;
$L__BB1_16:
	.pragma "nounroll";
	add.s32 	%r73, %r123, -3;
	mul.wide.u32 	%rd7, %r73, 4;
	add.s64 	%rd8, %rd2, %rd7;
	ld.global.f32 	%f16, [%rd8];
	mul.wide.u32 	%rd9, %r124, 4;
	add.s64 	%rd10, %rd1, %rd9;
	ld.global.f32 	%f17, [%rd10];
	fma.rn.f32 	%f18, %f16, %f17, %f66;
	add.s32 	%r74, %r123, -2;
	mul.wide.u32 	%rd11, %r74, 4;
	add.s64 	%rd12, %rd2, %rd11;
	ld.global.f32 	%f19, [%rd12];
	mul.wide.u32 	%rd13, %r131, 4;
	add.s64 	%rd14, %rd1, %rd13;
	ld.global.f32 	%f20, [%rd14];
	fma.rn.f32 	%f21, %f19, %f20, %f18;
	add.s32 	%r75, %r123, -1;
	mul.wide.u32 	%rd15, %r75, 4;
	add.s64 	%rd16, %rd2, %rd15;
	ld.global.f32 	%f22, [%rd16];
	mul.wide.u32 	%rd17, %r130, 4;
	add.s64 	%rd18, %rd1, %rd17;
	ld.global.f32 	%f23, [%rd18];
	fma.rn.f32 	%f24, %f22, %f23, %f21;
	add.s32 	%r76, %r123, 4;
	mul.wide.u32 	%rd19, %r123, 4;
	add.s64 	%rd20, %rd2, %rd19;
	ld.global.f32 	%f25, [%rd20];
	mul.wide.u32 	%rd21, %r129, 4;
	add.s64 	%rd22, %rd1, %rd21;
	ld.global.f32 	%f26, [%rd22];
	fma.rn.f32 	%f27, %f25, %f26, %f24;
	add.s32 	%r77, %r123, 1;
	mul.wide.u32 	%rd23, %r77, 4;
	add.s64 	%rd24, %rd2, %rd23;
	ld.global.f32 	%f28, [%rd24];
	mul.wide.u32 	%rd25, %r128, 4;
	add.s64 	%rd26, %rd1, %rd25;
	ld.global.f32 	%f29, [%rd26];
	fma.rn.f32 	%f30, %f28, %f29, %f27;
	add.s32 	%r78, %r123, 2;
	mul.wide.u32 	%rd27, %r78, 4;
	add.s64 	%rd28, %rd2, %rd27;
	ld.global.f32 	%f31, [%rd28];
	mul.wide.u32 	%rd29, %r127, 4;
	add.s64 	%rd30, %rd1, %rd29;
	ld.global.f32 	%f32, [%rd30];
	fma.rn.f32 	%f33, %f31, %f32, %f30;
	add.s32 	%r79, %r123, 3;
	mul.wide.u32 	%rd31, %r79, 4;
	add.s64 	%rd32, %rd2, %rd31;
	ld.global.f32 	%f34, [%rd32];
	mul.wide.u32 	%rd33, %r126, 4;
	add.s64 	%rd34, %rd1, %rd33;
	ld.global.f32 	%f35, [%rd34];
	fma.rn.f32 	%f36, %f34, %f35, %f33;
	mul.wide.u32 	%rd35, %r76, 4;
	add.s64 	%rd36, %rd2, %rd35;
	ld.global.f32 	%f37, [%rd36];
	mul.wide.u32 	%rd37, %r125, 4;
	add.s64 	%rd38, %rd1, %rd37;
	ld.global.f32 	%f38, [%rd38];
	fma.rn.f32 	%f66, %f37, %f38, %f36;
	add.s32 	%r132, %r132, 8;
	add.s32 	%r131, %r131, %r23;
	add.s32 	%r130, %r130, %r23;
	add.s32 	%r129, %r129, %r23;
	add.s32 	%r128, %r128, %r23;
	add.s32 	%r127, %r127, %r23;
	add.s32 	%r126, %r126, %r23;
	add.s32 	%r125, %r125, %r23;
	add.s32 	%r124, %r124, %r23;
	add.s32 	%r123, %r123, 8;
	setp.ne.s32 	%p6, %r132, 0;
	mov.u32 	%r134, %r20;
	@%p6 bra 	$L__BB1_16;
$L__BB1_17:
	setp.eq.s32 	%p7, %r18, 0;
	@%p7 bra 	$L__BB1_25;
	add.s32 	%r80, %r18, -1;
	setp.lt.u32 	%p8, %r80, 3;
	@%p8 bra 	$L__BB1_20;
	add.s32 	%r81, %r134, %r2;
	mul.wide.u32 	%rd39, %r81, 4;
	add.s64 	%rd40, %rd2, %rd39;
	ld.global.f32 	%f40, [%rd40];
	mad.lo.s32 	%r82, %r134, %r66, %r122;
	mul.wide.u32 	%rd41, %r82, 4;
	add.s64 	%rd42, %rd1, %rd41;
	ld.global.f32 	%f41, [%rd42];
	fma.rn.f32 	%f42, %f40, %f41, %f66;
	add.s32 	%r83, %r81, 1;
	mul.wide.u32 	%rd43, %r83, 4;
	add.s64 	%rd44, %rd2, %rd43;
	ld.global.f32 	%f43, [%rd44];
	add.s32 	%r84, %r82, %r66;
	mul.wide.u32 	%rd45, %r84, 4;
	add.s64 	%rd46, %rd1, %rd45;
	ld.global.f32 	%f44, [%rd46];
	fma.rn.f32 	%f45, %f43, %f44, %f42;
	add.s32 	%r85, %r81, 2;
	mul.wide.u32 	%rd47, %r85, 4;
	add.s64 	%rd48, %rd2, %rd47;
	ld.global.f32 	%f46, [%rd48];
	add.s32 	%r86, %r84, %r66;
	mul.wide.u32 	%rd49, %r86, 4;
	add.s64 	%rd50, %rd1, %rd49;
	ld.global.f32 	%f47, [%rd50];
	fma.rn.f32 	%f48, %f46, %f47, %f45;
	add.s32 	%r87, %r81, 3;
	mul.wide.u32 	%rd51, %r87, 4;
	add.s64 	%rd52, %rd2, %rd51;
	ld.global.f32 	%f49, [%rd52];
	add.s32 	%r88, %r86, %r66;
	mul.wide.u32 	%rd53, %r88, 4;
	add.s64 	%rd54, %rd1, %rd53;
	ld.global.f32 	%f50, [%rd54];
	fma.rn.f32 	%f66, %f49, %f50, %f48;
	add.s32 	%r134, %r134, 4;
$L__BB1_20:
	setp.eq.s32 	%p9, %r19, 0;
	@%p9 bra 	$L__BB1_25;
	setp.eq.s32 	%p10, %r19, 1;
	@%p10 bra 	$L__BB1_23;
	add.s32 	%r89, %r134, %r2;
	mul.wide.u32 	%rd55, %r89, 4;
	add.s64 	%rd56, %rd2, %rd55;
	ld.global.f32 	%f52, [%rd56];
	mad.lo.s32 	%r90, %r134, %r66, %r122;
	mul.wide.u32 	%rd57, %r90, 4;
	add.s64 	%rd58, %rd1, %rd57;
	ld.global.f32 	%f53, [%rd58];
	fma.rn.f32 	%f54, %f52, %f53, %f66;
	add.s32 	%r91, %r89, 1;
	mul.wide.u32 	%rd59, %r91, 4;
	add.s64 	%rd60, %rd2, %rd59;
	ld.global.f32 	%f55, [%rd60];
	add.s32 	%r92, %r90, %r66;
	mul.wide.u32 	%rd61, %r92, 4;
	add.s64 	%rd62, %rd1, %rd61;
	ld.global.f32 	%f56, [%rd62];
	fma.rn.f32 	%f66, %f55, %f56, %f54;
	add.s32 	%r134, %r134, 2;
$L__BB1_23:
	setp.eq.s32 	%p11, %r21, 0;
	@%p11 bra 	$L__BB1_25;
	add.s32 	%r93, %r134, %r2;
	mul.wide.u32 	%rd63, %r93, 4;
	add.s64 	%rd64, %rd2, %rd63;
	ld.global.f32 	%f57, [%rd64];
	mad.lo.s32 	%r94, %r134, %r66, %r122;
	mul.wide.u32 	%rd65, %r94, 4;
	add.s64 	%rd66, %rd1, %rd65;
	ld.global.f32 	%f58, [%rd66];
	fma.rn.f32 	%f66, %f57, %f58, %f66;
$L__BB1_25:
	add.s32 	%r95, %r122, %r3;
	mul.wide.u32 	%rd67, %r95, 4;
	add.s64 	%rd68, %rd3, %rd67;
	st.global.f32 	[%rd68], %f66;
	add.s32 	%r122, %r122, 1;
	setp.ne.s32 	%p12, %r122, %r66;
	@%p12 bra 	$L__BB1_14;
$L__BB1_26:
	ret;

}
	// .globl	_Z30matrixMulKernel_1thread1columnPfS_S_jjj
.visible .entry _Z30matrixMulKernel_1thread1columnPfS_S_jjj(
	.param .u64 .ptr .align 1 _Z30matrixMulKernel_1thread1columnPfS_S_jjj_param_0,
	.param .u64 .ptr .align 1 _Z30matrixMulKernel_1thread1columnPfS_S_jjj_param_1,
	.param .u64 .ptr .align 1 _Z30matrixMulKernel_1thread1columnPfS_S_jjj_param_2,
	.param .u32 _Z30matrixMulKernel_1thread1columnPfS_S_jjj_param_3,
	.param .u32 _Z30matrixMulKernel_1thread1columnPfS_S_jjj_param_4,
	.param .u32 _Z30matrixMulKernel_1thread1columnPfS_S_jjj_param_5
)
{
	.reg .pred 	%p<22>;
	.reg .b32 	%r<157>;
	.reg .b32 	%f<67>;
	.reg .b64 	%rd<99>;

	ld.param.u64 	%rd4, [_Z30matrixMulKernel_1thread1columnPfS_S_jjj_param_0];
	ld.param.u64 	%rd5, [_Z30matrixMulKernel_1thread1columnPfS_S_jjj_param_1];
	ld.param.u64 	%rd6, [_Z30matrixMulKernel_1thread1columnPfS_S_jjj_param_2];
	ld.param.u32 	%r79, [_Z30matrixMulKernel_1thread1columnPfS_S_jjj_param_3];
	ld.param.u32 	%r80, [_Z30matrixMulKernel_1thread1columnPfS_S_jjj_param_4];
	ld.param.u32 	%r81, [_Z30matrixMulKernel_1thread1columnPfS_S_jjj_param_5];
	cvta.to.global.u64 	%rd1, %rd5;
	cvta.to.global.u64 	%rd2, %rd4;
	cvta.to.global.u64 	%rd3, %rd6;
	mov.u32 	%r82, %ctaid.x;
	mov.u32 	%r83, %ntid.x;
	mul.lo.s32 	%r1, %r82, %r83;
	mov.u32 	%r2, %tid.x;
	add.s32 	%r3, %r1, %r2;
	setp.ge.u32 	%p1, %r3, %r81;
	setp.eq.s32 	%p2, %r79, 0;
	or.pred  	%p3, %p1, %p2;
	@%p3 bra 	$L__BB2_26;
	setp.ne.s32 	%p4, %r80, 0;
	@%p4 bra 	$L__BB2_13;
	add.s32 	%r115, %r79, -1;
	and.b32  	%r4, %r79, 7;
	setp.lt.u32 	%p14, %r115, 7;
	mov.b32 	%r141, 0;
	@%p14 bra 	$L__BB2_5;
	and.b32  	%r141, %r79, -8;
	neg.s32 	%r139, %r141;
	add.s32 	%r116, %r2, %r81;
	add.s32 	%r138, %r116, %r1;
	shl.b32 	%r8, %r81, 3;
	shl.b32 	%r117, %r81, 1;
	add.s32 	%r137, %r3, %r117;
	mad.lo.s32 	%r136, %r81, 3, %r3;
	shl.b32 	%r118, %r81, 2;
	add.s32 	%r135, %r3, %r118;
	mad.lo.s32 	%r134, %r81, 5, %r3;
	mad.lo.s32 	%r133, %r81, 6, %r3;
	mad.lo.s32 	%r132, %r81, 7, %r3;
	mov.u32 	%r131, %r3;
$L__BB2_4:
	.pragma "nounroll";
	mul.wide.u32 	%rd69, %r131, 4;
	add.s64 	%rd70, %rd3, %rd69;
	mov.b32 	%r119, 0;
	st.global.u32 	[%rd70], %r119;
	mul.wide.u32 	%rd71, %r138, 4;
	add.s64 	%rd72, %rd3, %rd71;
	st.global.u32 	[%rd72], %r119;
	mul.wide.u32 	%rd73, %r137, 4;
	add.s64 	%rd74, %rd3, %rd73;
	st.global.u32 	[%rd74], %r119;
	mul.wide.u32 	%rd75, %r136, 4;
	add.s64 	%rd76, %rd3, %rd75;
	st.global.u32 	[%rd76], %r119;
	mul.wide.u32 	%rd77, %r135, 4;
	add.s64 	%rd78, %rd3, %rd77;
	st.global.u32 	[%rd78], %r119;
	mul.wide.u32 	%rd79, %r134, 4;
	add.s64 	%rd80, %rd3, %rd79;
	st.global.u32 	[%rd80], %r119;
	mul.wide.u32 	%rd81, %r133, 4;
	add.s64 	%rd82, %rd3, %rd81;
	st.global.u32 	[%rd82], %r119;
	mul.wide.u32 	%rd83, %r132, 4;
	add.s64 	%rd84, %rd3, %rd83;
	st.global.u32 	[%rd84], %r119;
	add.s32 	%r139, %r139, 8;
	add.s32 	%r138, %r138, %r8;
	add.s32 	%r137, %r137, %r8;
	add.s32 	%r136, %r136, %r8;
	add.s32 	%r135, %r135, %r8;
	add.s32 	%r134, %r134, %r8;
	add.s32 	%r133, %r133, %r8;
	add.s32 	%r132, %r132, %r8;
	add.s32 	%r131, %r131, %r8;
	setp.ne.s32 	%p15, %r139, 0;
	@%p15 bra 	$L__BB2_4;
$L__BB2_5:
	setp.eq.s32 	%p16, %r4, 0;
	@%p16 bra 	$L__BB2_26;
	and.b32  	%r34, %r79, 3;
	setp.lt.u32 	%p17, %r4, 4;
	@%p17 bra 	$L__BB2_8;
	mad.lo.s32 	%r120, %r141, %r81, %r3;
	mul.wide.u32 	%rd85, %r120, 4;
	add.s64 	%rd86, %rd3, %rd85;
	mov.b32 	%r121, 0;
	st.global.u32 	[%rd86], %r121;
	add.s32 	%r122, %r120, %r81;
	mul.wide.u32 	%rd87, %r122, 4;
	add.s64 	%rd88, %rd3, %rd87;
	st.global.u32 	[%rd88], %r121;
	add.s32 	%r123, %r122, %r81;
	mul.wide.u32 	%rd89, %r123, 4;
	add.s64 	%rd90, %rd3, %rd89;
	st.global.u32 	[%rd90], %r121;
	add.s32 	%r124, %r123, %r81;
	mul.wide.u32 	%rd91, %r124, 4;
	add.s64 	%rd92, %rd3, %rd91;
	st.global.u32 	[%rd92], %r121;
	add.s32 	%r141, %r141, 4;
$L__BB2_8:
	setp.eq.s32 	%p18, %r34, 0;
	@%p18 bra 	$L__BB2_26;
	setp.eq.s32 	%p19, %r34, 1;
	@%p19 bra 	$L__BB2_11;
	mad.lo.s32 	%r125, %r141, %r81, %r3;
	mul.wide.u32 	%rd93, %r125, 4;
	add.s64 	%rd94, %rd3, %rd93;
	mov.b32 	%r126, 0;
	st.global.u32 	[%rd94], %r126;
	add.s32 	%r127, %r125, %r81;
	mul.wide.u32 	%rd95, %r127, 4;
	add.s64 	%rd96, %rd3, %rd95;
	st.global.u32 	[%rd96], %r126;
	add.s32 	%r141, %r141, 2;
$L__BB2_11:
	and.b32  	%r128, %r79, 1;
	setp.eq.b32 	%p20, %r128, 1;
	not.pred 	%p21, %p20;
	@%p21 bra 	$L__BB2_26;
	mad.lo.s32 	%r129, %r141, %r81, %r3;
	mul.wide.u32 	%rd97, %r129, 4;
	add.s64 	%rd98, %rd3, %rd97;
	mov.b32 	%r130, 0;
	st.global.u32 	[%rd98], %r130;
	bra.uni 	$L__BB2_26;
$L__BB2_13:
	and.b32  	%r39, %r80, 7;
	and.b32  	%r40, %r80, -8;
	neg.s32 	%r41, %r40;
	add.s32 	%r85, %r2, %r81;
	add.s32 	%r42, %r85, %r1;
	shl.b32 	%r43, %r81, 3;
	shl.b32 	%r86, %r81, 1;
	add.s32 	%r44, %r3, %r86;
	mad.lo.s32 	%r45, %r81, 3, %r3;
	shl.b32 	%r87, %r81, 2;
	add.s32 	%r46, %r3, %r87;
	mad.lo.s32 	%r47, %r81, 5, %r3;
	mad.lo.s32 	%r48, %r81, 6, %r3;
	mad.lo.s32 	%r49, %r81, 7, %r3;
	mov.b32 	%r143, 0;
$L__BB2_14:
	setp.lt.u32 	%p5, %r80, 8;
	mul.lo.s32 	%r51, %r143, %r80;
	mov.f32 	%f66, 0f00000000;
	mov.b32 	%r155, 0;
	@%p5 bra 	$L__BB2_17;
	add.s32 	%r144, %r51, 3;
	mov.f32 	%f66, 0f00000000;
	mov.u32 	%r145, %r3;
	mov.u32 	%r146, %r49;
	mov.u32 	%r147, %r48;
	mov.u32 	%r148, %r47;
	mov.u32 	%r149, %r46;
	mov.u32 	%r150, %r45;
	mov.u32 	%r151, %r44;
	mov.u32 	%r152, %r42;
	mov.u32 	%r153, %r41;
$L__BB2_16:
	.pragma "nounroll";
	add.s32 	%r89, %r144, -3;
	mul.wide.u32 	%rd7, %r89, 4;
	add.s64 	%rd8, %rd2, %rd7;
	ld.global.f32 	%f16, [%rd8];
	mul.wide.u32 	%rd9, %r145, 4;
	add.s64 	%rd10, %rd1, %rd9;
	ld.global.f32 	%f17, [%rd10];
	fma.rn.f32 	%f18, %f16, %f17, %f66;
	add.s32 	%r90, %r144, -2;
	mul.wide.u32 	%rd11, %r90, 4;
	add.s64 	%rd12, %rd2, %rd11;
	ld.global.f32 	%f19, [%rd12];
	mul.wide.u32 	%rd13, %r152, 4;
	add.s64 	%rd14, %rd1, %rd13;
	ld.global.f32 	%f20, [%rd14];
	fma.rn.f32 	%f21, %f19, %f20, %f18;
	add.s32 	%r91, %r144, -1;
	mul.wide.u32 	%rd15, %r91, 4;
	add.s64 	%rd16, %rd2, %rd15;
	ld.global.f32 	%f22, [%rd16];
	mul.wide.u32 	%rd17, %r151, 4;
	add.s64 	%rd18, %rd1, %rd17;
	ld.global.f32 	%f23, [%rd18];
	fma.rn.f32 	%f24, %f22, %f23, %f21;
	add.s32 	%r92, %r144, 4;
	mul.wide.u32 	%rd19, %r144, 4;
	add.s64 	%rd20, %rd2, %rd19;
	ld.global.f32 	%f25, [%rd20];
	mul.wide.u32 	%rd21, %r150, 4;
	add.s64 	%rd22, %rd1, %rd21;
	ld.global.f32 	%f26, [%rd22];
	fma.rn.f32 	%f27, %f25, %f26, %f24;
	add.s32 	%r93, %r144, 1;
	mul.wide.u32 	%rd23, %r93, 4;
	add.s64 	%rd24, %rd2, %rd23;
	ld.global.f32 	%f28, [%rd24];
	mul.wide.u32 	%rd25, %r149, 4;
	add.s64 	%rd26, %rd1, %rd25;
	ld.global.f32 	%f29, [%rd26];
	fma.rn.f32 	%f30, %f28, %f29, %f27;
	add.s32 	%r94, %r144, 2;
	mul.wide.u32 	%rd27, %r94, 4;
	add.s64 	%rd28, %rd2, %rd27;
	ld.global.f32 	%f31, [%rd28];
	mul.wide.u32 	%rd29, %r148, 4;
	add.s64 	%rd30, %rd1, %rd29;
	ld.global.f32 	%f32, [%rd30];
	fma.rn.f32 	%f33, %f31, %f32, %f30;
	add.s32 	%r95, %r144, 3;
	mul.wide.u32 	%rd31, %r95, 4;
	add.s64 	%rd32, %rd2, %rd31;
	ld.global.f32 	%f34, [%rd32];
	mul.wide.u32 	%rd33, %r147, 4;
	add.s64 	%rd34, %rd1, %rd33;
	ld.global.f32 	%f35, [%rd34];
	fma.rn.f32 	%f36, %f34, %f35, %f33;
	mul.wide.u32 	%rd35, %r92, 4;
	add.s64 	%rd36, %rd2, %rd35;
	ld.global.f32 	%f37, [%rd36];
	mul.wide.u32 	%rd37, %r146, 4;
	add.s64 	%rd38, %rd1, %rd37;
	ld.global.f32 	%f38, [%rd38];
	fma.rn.f32 	%f66, %f37, %f38, %f36;
	add.s32 	%r153, %r153, 8;
	add.s32 	%r152, %r152, %r43;
	add.s32 	%r151, %r151, %r43;
	add.s32 	%r150, %r150, %r43;
	add.s32 	%r149, %r149, %r43;
	add.s32 	%r148, %r148, %r43;
	add.s32 	%r147, %r147, %r43;
	add.s32 	%r146, %r146, %r43;
	add.s32 	%r145, %r145, %r43;
	add.s32 	%r144, %r144, 8;
	setp.ne.s32 	%p6, %r153, 0;
	mov.u32 	%r155, %r40;
	@%p6 bra 	$L__BB2_16;
$L__BB2_17:
	setp.eq.s32 	%p7, %r39, 0;
	@%p7 bra 	$L__BB2_25;
	add.s32 	%r96, %r39, -1;
	setp.lt.u32 	%p8, %r96, 3;
	@%p8 bra 	$L__BB2_20;
	add.s32 	%r97, %r155, %r51;
	mul.wide.u32 	%rd39, %r97, 4;
	add.s64 	%rd40, %rd2, %rd39;
	ld.global.f32 	%f40, [%rd40];
	mad.lo.s32 	%r98, %r155, %r81, %r3;
	mul.wide.u32 	%rd41, %r98, 4;
	add.s64 	%rd42, %rd1, %rd41;
	ld.global.f32 	%f41, [%rd42];
	fma.rn.f32 	%f42, %f40, %f41, %f66;
	add.s32 	%r99, %r97, 1;
	mul.wide.u32 	%rd43, %r99, 4;
	add.s64 	%rd44, %rd2, %rd43;
	ld.global.f32 	%f43, [%rd44];
	add.s32 	%r100, %r98, %r81;
	mul.wide.u32 	%rd45, %r100, 4;
	add.s64 	%rd46, %rd1, %rd45;
	ld.global.f32 	%f44, [%rd46];
	fma.rn.f32 	%f45, %f43, %f44, %f42;
	add.s32 	%r101, %r97, 2;
	mul.wide.u32 	%rd47, %r101, 4;
	add.s64 	%rd48, %rd2, %rd47;
	ld.global.f32 	%f46, [%rd48];
	add.s32 	%r102, %r100, %r81;
	mul.wide.u32 	%rd49, %r102, 4;
	add.s64 	%rd50, %rd1, %rd49;
	ld.global.f32 	%f47, [%rd50];
	fma.rn.f32 	%f48, %f46, %f47, %f45;
	add.s32 	%r103, %r97, 3;
	mul.wide.u32 	%rd51, %r103, 4;
	add.s64 	%rd52, %rd2, %rd51;
	ld.global.f32 	%f49, [%rd52];
	add.s32 	%r104, %r102, %r81;
	mul.wide.u32 	%rd53, %r104, 4;
	add.s64 	%rd54, %rd1, %rd53;
	ld.global.f32 	%f50, [%rd54];
	fma.rn.f32 	%f66, %f49, %f50, %f48;
	add.s32 	%r155, %r155, 4;
$L__BB2_20:
	and.b32  	%r105, %r80, 3;
	setp.eq.s32 	%p9, %r105, 0;
	@%p9 bra 	$L__BB2_25;
	setp.eq.s32 	%p10, %r105, 1;
	@%p10 bra 	$L__BB2_23;
	add.s32 	%r106, %r155, %r51;
	mul.wide.u32 	%rd55, %r106, 4;
	add.s64 	%rd56, %rd2, %rd55;
	ld.global.f32 	%f52, [%rd56];
	mad.lo.s32 	%r107, %r155, %r81, %r3;
	mul.wide.u32 	%rd57, %r107, 4;
	add.s64 	%rd58, %rd1, %rd57;
	ld.global.f32 	%f53, [%rd58];
	fma.rn.f32 	%f54, %f52, %f53, %f66;
	add.s32 	%r108, %r106, 1;
	mul.wide.u32 	%rd59, %r108, 4;
	add.s64 	%rd60, %rd2, %rd59;
	ld.global.f32 	%f55, [%rd60];
	add.s32 	%r109, %r107, %r81;
	mul.wide.u32 	%rd61, %r109, 4;
	add.s64 	%rd62, %rd1, %rd61;
	ld.global.f32 	%f56, [%rd62];
	fma.rn.f32 	%f66, %f55, %f56, %f54;
	add.s32 	%r155, %r155, 2;
$L__BB2_23:
	and.b32  	%r110, %r80, 1;
	setp.eq.b32 	%p11, %r110, 1;
	not.pred 	%p12, %p11;
	@%p12 bra 	$L__BB2_25;
	add.s32 	%r111, %r155, %r51;
	mul.wide.u32 	%rd63, %r111, 4;
	add.s64 	%rd64, %rd2, %rd63;
	ld.global.f32 	%f57, [%rd64];
	mad.lo.s32 	%r112, %r155, %r81, %r3;
	mul.wide.u32 	%rd65, %r112, 4;
	add.s64 	%rd66, %rd1, %rd65;
	ld.global.f32 	%f58, [%rd66];
	fma.rn.f32 	%f66, %f57, %f58, %f66;
$L__BB2_25:
	mad.lo.s32 	%r113, %r143, %r81, %r3;
	mul.wide.u32 	%rd67, %r113, 4;
	add.s64 	%rd68, %rd3, %rd67;
	st.global.f32 	[%rd68], %f66;
	add.s32 	%r143, %r143, 1;
	setp.ne.s32 	%p13, %r143, %r79;
	@%p13 bra 	$L__BB2_14;
$L__BB2_26:
	ret;

}


// ===== COMPILED SASS (sm_100) =====

	.target	sm_100

	.elftype	@"ET_EXEC"


//--------------------- .note.nv.tkinfo           --------------------------
	.section	.note.nv.tkinfo,"",@"SHT_NOTE"
	.sectionflags	@"SHF_NOTE_NV_TKINFO"
	.tkinfo
        /*0018*/ 	.word	0x00000002
        /*0030*/ 	.string	""
        /*0030*/ 	.string	"ptxas"
        /*0030*/ 	.string	"Cuda compilation tools, release 13.0, V13.0.88"
        /*0030*/ 	.string	"Build cuda_13.0.r13.0/compiler.36424714_0"
        /*0030*/ 	.string	"-arch sm_100 -m 64 "



//--------------------- .note.nv.cuinfo           --------------------------
	.section	.note.nv.cuinfo,"",@"SHT_NOTE"
	.sectionflags	@"SHF_NOTE_NV_CUINFO"
        /*0018*/ 	.short	0x0002
        /*001a*/ 	.short	0x0064
        /*001c*/ 	.short	0x0082
	.zero		2


//--------------------- .nv.info                  --------------------------
	.section	.nv.info,"",@"SHT_CUDA_INFO"
	.align	4


	//----- nvinfo : EIATTR_REGCOUNT
	.align		4
        /*0000*/ 	.byte	0x04, 0x2f
        /*0002*/ 	.short	(.L_1 - .L_0)
	.align		4
.L_0:
        /*0004*/ 	.word	index@(_Z31matrixMulKernel_1thread1elementPfS_S_jjj)
        /*0008*/ 	.word	0x00000020


	//----- nvinfo : EIATTR_FRAME_SIZE
	.align		4
.L_1:
        /*000c*/ 	.byte	0x04, 0x11
        /*000e*/ 	.short	(.L_3 - .L_2)
	.align		4
.L_2:
        /*0010*/ 	.word	index@(_Z31matrixMulKernel_1thread1elementPfS_S_jjj)
        /*0014*/ 	.word	0x00000000


	//----- nvinfo : EIATTR_REGCOUNT
	.align		4
.L_3:
        /*0018*/ 	.byte	0x04, 0x2f
        /*001a*/ 	.short	(.L_5 - .L_4)
	.align		4
.L_4:
        /*001c*/ 	.word	index@(_Z27matrixMulKernel_1thread1rowPfS_S_jjj)
        /*0020*/ 	.word	0x00000020


	//----- nvinfo : EIATTR_FRAME_SIZE
	.align		4
.L_5:
        /*0024*/ 	.byte	0x04, 0x11
        /*0026*/ 	.short	(.L_7 - .L_6)
	.align		4
.L_6:
        /*0028*/ 	.word	index@(_Z27matrixMulKernel_1thread1rowPfS_S_jjj)
        /*002c*/ 	.word	0x00000000


	//----- nvinfo : EIATTR_REGCOUNT
	.align		4
.L_7:
        /*0030*/ 	.byte	0x04, 0x2f
        /*0032*/ 	.short	(.L_9 - .L_8)
	.align		4
.L_8:
        /*0034*/ 	.word	index@(_Z30matrixMulKernel_1thread1columnPfS_S_jjj)
        /*0038*/ 	.word	0x00000020


	//----- nvinfo : EIATTR_FRAME_SIZE
	.align		4
.L_9:
        /*003c*/ 	.byte	0x04, 0x11
        /*003e*/ 	.short	(.L_11 - .L_10)
	.align		4
.L_10:
        /*0040*/ 	.word	index@(_Z30matrixMulKernel_1thread1columnPfS_S_jjj)
        /*0044*/ 	.word	0x00000000


	//----- nvinfo : EIATTR_MIN_STACK_SIZE
	.align		4
.L_11:
        /*0048*/ 	.byte	0x04, 0x12
        /*004a*/ 	.short	(.L_13 - .L_12)
	.align		4
.L_12:
        /*004c*/ 	.word	index@(_Z30matrixMulKernel_1thread1columnPfS_S_jjj)
        /*0050*/ 	.word	0x00000000


	//----- nvinfo : EIATTR_MIN_STACK_SIZE
	.align		4
.L_13:
        /*0054*/ 	.byte	0x04, 0x12
        /*0056*/ 	.short	(.L_15 - .L_14)
	.align		4
.L_14:
        /*0058*/ 	.word	index@(_Z27matrixMulKernel_1thread1rowPfS_S_jjj)
        /*005c*/ 	.word	0x00000000


	//----- nvinfo : EIATTR_MIN_STACK_SIZE
	.align		4
.L_15:
        /*0060*/ 	.byte	0x04, 0x12
        /*0062*/ 	.short	(.L_17 - .L_16)
	.align		4
.L_16:
        /*0064*/ 	.word	index@(_Z31matrixMulKernel_1thread1elementPfS_S_jjj)
        /*0068*/ 	.word	0x00000000
.L_17:


//--------------------- .nv.compat                --------------------------
	.section	.nv.compat,"",@"SHT_CUDA_COMPAT_INFO"
	.align	4
        /*0000*/ 	.byte	0x02, 0x09, 0x00, 0x00, 0x02, 0x02, 0x01, 0x00, 0x02, 0x05, 0x05, 0x00, 0x03, 0x07, 0x01, 0x01
        /*0010*/ 	.byte	0x02, 0x03, 0x00, 0x00, 0x02, 0x06, 0x01, 0x00, 0x04, 0x0b, 0x08, 0x00, 0x09, 0x00, 0x00, 0x00
        /*0020*/ 	.byte	0x00, 0x00, 0x00, 0x00


//--------------------- .nv.info._Z30matrixMulKernel_1thread1columnPfS_S_jjj --------------------------
	.section	.nv.info._Z30matrixMulKernel_1thread1columnPfS_S_jjj,"",@"SHT_CUDA_INFO"
	.sectionflags	@""
	.align	4


	//----- nvinfo : EIATTR_CUDA_API_VERSION
	.align		4
        /*0000*/ 	.byte	0x04, 0x37
        /*0002*/ 	.short	(.L_19 - .L_18)
.L_18:
        /*0004*/ 	.word	0x00000082


	//----- nvinfo : EIATTR_KPARAM_INFO
	.align		4
.L_19:
        /*0008*/ 	.byte	0x04, 0x17
        /*000a*/ 	.short	(.L_21 - .L_20)
.L_20:
        /*000c*/ 	.word	0x00000000
        /*0010*/ 	.short	0x0005
        /*0012*/ 	.short	0x0020
        /*0014*/ 	.byte	0x00, 0xf0, 0x11, 0x00


	//----- nvinfo : EIATTR_KPARAM_INFO
	.align		4
.L_21:
        /*0018*/ 	.byte	0x04, 0x17
        /*001a*/ 	.short	(.L_23 - .L_22)
.L_22:
        /*001c*/ 	.word	0x00000000
        /*0020*/ 	.short	0x0004
        /*0022*/ 	.short	0x001c
        /*0024*/ 	.byte	0x00, 0xf0, 0x11, 0x00


	//----- nvinfo : EIATTR_KPARAM_INFO
	.align		4
.L_23:
        /*0028*/ 	.byte	0x04, 0x17
        /*002a*/ 	.short	(.L_25 - .L_24)
.L_24:
        /*002c*/ 	.word	0x00000000
        /*0030*/ 	.short	0x0003
        /*0032*/ 	.short	0x0018
        /*0034*/ 	.byte	0x00, 0xf0, 0x11, 0x00


	//----- nvinfo : EIATTR_KPARAM_INFO
	.align		4
.L_25:
        /*0038*/ 	.byte	0x04, 0x17
        /*003a*/ 	.short	(.L_27 - .L_26)
.L_26:
        /*003c*/ 	.word	0x00000000
        /*0040*/ 	.short	0x0002
        /*0042*/ 	.short	0x0010
        /*0044*/ 	.byte	0x00, 0xf5, 0x21, 0x00


	//----- nvinfo : EIATTR_KPARAM_INFO
	.align		4
.L_27:
        /*0048*/ 	.byte	0x04, 0x17
        /*004a*/ 	.short	(.L_29 - .L_28)
.L_28:
        /*004c*/ 	.word	0x00000000
        /*0050*/ 	.short	0x0001
        /*0052*/ 	.short	0x0008
        /*0054*/ 	.byte	0x00, 0xf5, 0x21, 0x00


	//----- nvinfo : EIATTR_KPARAM_INFO
	.align		4
.L_29:
        /*0058*/ 	.byte	0x04, 0x17
        /*005a*/ 	.short	(.L_31 - .L_30)
.L_30:
        /*005c*/ 	.word	0x00000000
        /*0060*/ 	.short	0x0000
        /*0062*/ 	.short	0x0000
        /*0064*/ 	.byte	0x00, 0xf5, 0x21, 0x00


	//----- nvinfo : EIATTR_SPARSE_MMA_MASK
	.align		4
.L_31:
        /*0068*/ 	.byte	0x03, 0x50
        /*006a*/ 	.short	0x0000


	//----- nvinfo : EIATTR_MAXREG_COUNT
	.align		4
        /*006c*/ 	.byte	0x03, 0x1b
        /*006e*/ 	.short	0x00ff


	//----- nvinfo : EIATTR_MERCURY_ISA_VERSION
	.align		4
        /*0070*/ 	.byte	0x03, 0x5f
        /*0072*/ 	.short	0x0101


	//----- nvinfo : EIATTR_VRC_CTA_INIT_COUNT
	.align		4
        /*0074*/ 	.byte	0x02, 0x4a
	.zero		1
	.zero		1


	//----- nvinfo : EIATTR_EXIT_INSTR_OFFSETS
	.align		4
        /*0078*/ 	.byte	0x04, 0x1c
        /*007a*/ 	.short	(.L_33 - .L_32)


	//   ....[0]....
.L_32:
        /*007c*/ 	.word	0x000000a0


	//   ....[1]....
        /*0080*/ 	.word	0x000003b0


	//   ....[2]....
        /*0084*/ 	.word	0x000004e0


	//   ....[3]....
        /*0088*/ 	.word	0x000005b0


	//   ....[4]....
        /*008c*/ 	.word	0x00000600


	//   ....[5]....
        /*0090*/ 	.word	0x00001090


	//----- nvinfo : EIATTR_CBANK_PARAM_SIZE
	.align		4
.L_33:
        /*0094*/ 	.byte	0x03, 0x19
        /*0096*/ 	.short	0x0024


	//----- nvinfo : EIATTR_PARAM_CBANK
	.align		4
        /*0098*/ 	.byte	0x04, 0x0a
        /*009a*/ 	.short	(.L_35 - .L_34)
	.align		4
.L_34:
        /*009c*/ 	.word	index@(.nv.constant0._Z30matrixMulKernel_1thread1columnPfS_S_jjj)
        /*00a0*/ 	.short	0x0380
        /*00a2*/ 	.short	0x0024


	//----- nvinfo : EIATTR_SW_WAR
	.align		4
.L_35:
        /*00a4*/ 	.byte	0x04, 0x36
        /*00a6*/ 	.short	(.L_37 - .L_36)
.L_36:
        /*00a8*/ 	.word	0x00000008
.L_37:


//--------------------- .nv.info._Z27matrixMulKernel_1thread1rowPfS_S_jjj --------------------------
	.section	.nv.info._Z27matrixMulKernel_1thread1rowPfS_S_jjj,"",@"SHT_CUDA_INFO"
	.sectionflags	@""
	.align	4


	//----- nvinfo : EIATTR_CUDA_API_VERSION
	.align		4
        /*0000*/ 	.byte	0x04, 0x37
        /*0002*/ 	.short	(.L_39 - .L_38)
.L_38:
        /*0004*/ 	.word	0x00000082


	//----- nvinfo : EIATTR_KPARAM_INFO
	.align		4
.L_39:
        /*0008*/ 	.byte	0x04, 0x17
        /*000a*/ 	.short	(.L_41 - .L_40)
.L_40:
        /*000c*/ 	.word	0x00000000
        /*0010*/ 	.short	0x0005
        /*0012*/ 	.short	0x0020
        /*0014*/ 	.byte	0x00, 0xf0, 0x11, 0x00


	//----- nvinfo : EIATTR_KPARAM_INFO
	.align		4
.L_41:
        /*0018*/ 	.byte	0x04, 0x17
        /*001a*/ 	.short	(.L_43 - .L_42)
.L_42:
        /*001c*/ 	.word	0x00000000
        /*0020*/ 	.short	0x0004
        /*0022*/ 	.short	0x001c
        /*0024*/ 	.byte	0x00, 0xf0, 0x11, 0x00


	//----- nvinfo : EIATTR_KPARAM_INFO
	.align		4
.L_43:
        /*0028*/ 	.byte	0x04, 0x17
        /*002a*/ 	.short	(.L_45 - .L_44)
.L_44:
        /*002c*/ 	.word	0x00000000
        /*0030*/ 	.short	0x0003
        /*0032*/ 	.short	0x0018
        /*0034*/ 	.byte	0x00, 0xf0, 0x11, 0x00


	//----- nvinfo : EIATTR_KPARAM_INFO
	.align		4
.L_45:
        /*0038*/ 	.byte	0x04, 0x17
        /*003a*/ 	.short	(.L_47 - .L_46)
.L_46:
        /*003c*/ 	.word	0x00000000
        /*0040*/ 	.short	0x0002
        /*0042*/ 	.short	0x0010
        /*0044*/ 	.byte	0x00, 0xf5, 0x21, 0x00


	//----- nvinfo : EIATTR_KPARAM_INFO
	.align		4
.L_47:
        /*0048*/ 	.byte	0x04, 0x17
        /*004a*/ 	.short	(.L_49 - .L_48)
.L_48:
        /*004c*/ 	.word	0x00000000
        /*0050*/ 	.short	0x0001
        /*0052*/ 	.short	0x0008
        /*0054*/ 	.byte	0x00, 0xf5, 0x21, 0x00


	//----- nvinfo : EIATTR_KPARAM_INFO
	.align		4
.L_49:
        /*0058*/ 	.byte	0x04, 0x17
        /*005a*/ 	.short	(.L_51 - .L_50)
.L_50:
        /*005c*/ 	.word	0x00000000
        /*0060*/ 	.short	0x0000
        /*0062*/ 	.short	0x0000
        /*0064*/ 	.byte	0x00, 0xf5, 0x21, 0x00


	//----- nvinfo : EIATTR_SPARSE_MMA_MASK
	.align		4
.L_51:
        /*0068*/ 	.byte	0x03, 0x50
        /*006a*/ 	.short	0x0000


	//----- nvinfo : EIATTR_MAXREG_COUNT
	.align		4
        /*006c*/ 	.byte	0x03, 0x1b
        /*006e*/ 	.short	0x00ff


	//----- nvinfo : EIATTR_MERCURY_ISA_VERSION
	.align		4
        /*0070*/ 	.byte	0x03, 0x5f
        /*0072*/ 	.short	0x0101


	//----- nvinfo : EIATTR_VRC_CTA_INIT_COUNT
	.align		4
        /*0074*/ 	.byte	0x02, 0x4a
	.zero		1
	.zero		1


	//----- nvinfo : EIATTR_EXIT_INSTR_OFFSETS
	.align		4
        /*0078*/ 	.byte	0x04, 0x1c
        /*007a*/ 	.short	(.L_53 - .L_52)


	//   ....[0]....
.L_52:
        /*007c*/ 	.word	0x00000090


	//   ....[1]....
        /*0080*/ 	.word	0x00000330


	//   ....[2]....
        /*0084*/ 	.word	0x00000460


	//   ....[3]....
        /*0088*/ 	.word	0x00000530


	//   ....[4]....
        /*008c*/ 	.word	0x00000580


	//   ....[5]....
        /*0090*/ 	.word	0x00000fa0


	//----- nvinfo : EIATTR_CBANK_PARAM_SIZE
	.align		4
.L_53:
        /*0094*/ 	.byte	0x03, 0x19
        /*0096*/ 	.short	0x0024


	//----- nvinfo : EIATTR_PARAM_CBANK
	.align		4
        /*0098*/ 	.byte	0x04, 0x0a
        /*009a*/ 	.short	(.L_55 - .L_54)
	.align		4
.L_54:
        /*009c*/ 	.word	index@(.nv.constant0._Z27matrixMulKernel_1thread1rowPfS_S_jjj)
        /*00a0*/ 	.short	0x0380
        /*00a2*/ 	.short	0x0024


	//----- nvinfo : EIATTR_SW_WAR
	.align		4
.L_55:
        /*00a4*/ 	.byte	0x04, 0x36
        /*00a6*/ 	.short	(.L_57 - .L_56)
.L_56:
        /*00a8*/ 	.word	0x00000008
.L_57:


//--------------------- .nv.info._Z31matrixMulKernel_1thread1elementPfS_S_jjj --------------------------
	.section	.nv.info._Z31matrixMulKernel_1thread1elementPfS_S_jjj,"",@"SHT_CUDA_INFO"
	.sectionflags	@""
	.align	4


	//----- nvinfo : EIATTR_CUDA_API_VERSION
	.align		4
        /*0000*/ 	.byte	0x04, 0x37
        /*0002*/ 	.short	(.L_59 - .L_58)
.L_58:
        /*0004*/ 	.word	0x00000082


	//----- nvinfo : EIATTR_KPARAM_INFO
	.align		4
.L_59:
        /*0008*/ 	.byte	0x04, 0x17
        /*000a*/ 	.short	(.L_61 - .L_60)
.L_60:
        /*000c*/ 	.word	0x00000000
        /*0010*/ 	.short	0x0005
        /*0012*/ 	.short	0x0020
        /*0014*/ 	.byte	0x00, 0xf0, 0x11, 0x00


	//----- nvinfo : EIATTR_KPARAM_INFO
	.align		4
.L_61:
        /*0018*/ 	.byte	0x04, 0x17
        /*001a*/ 	.short	(.L_63 - .L_62)
.L_62:
        /*001c*/ 	.word	0x00000000
        /*0020*/ 	.short	0x0004
        /*0022*/ 	.short	0x001c
        /*0024*/ 	.byte	0x00, 0xf0, 0x11, 0x00


	//----- nvinfo : EIATTR_KPARAM_INFO
	.align		4
.L_63:
        /*0028*/ 	.byte	0x04, 0x17
        /*002a*/ 	.short	(.L_65 - .L_64)
.L_64:
        /*002c*/ 	.word	0x00000000
        /*0030*/ 	.short	0x0003
        /*0032*/ 	.short	0x0018
        /*0034*/ 	.byte	0x00, 0xf0, 0x11, 0x00


	//----- nvinfo : EIATTR_KPARAM_INFO
	.align		4
.L_65:
        /*0038*/ 	.byte	0x04, 0x17
        /*003a*/ 	.short	(.L_67 - .L_66)
.L_66:
        /*003c*/ 	.word	0x00000000
        /*0040*/ 	.short	0x0002
        /*0042*/ 	.short	0x0010
        /*0044*/ 	.byte	0x00, 0xf5, 0x21, 0x00


	//----- nvinfo : EIATTR_KPARAM_INFO
	.align		4
.L_67:
        /*0048*/ 	.byte	0x04, 0x17
        /*004a*/ 	.short	(.L_69 - .L_68)
.L_68:
        /*004c*/ 	.word	0x00000000
        /*0050*/ 	.short	0x0001
        /*0052*/ 	.short	0x0008
        /*0054*/ 	.byte	0x00, 0xf5, 0x21, 0x00


	//----- nvinfo : EIATTR_KPARAM_INFO
	.align		4
.L_69:
        /*0058*/ 	.byte	0x04, 0x17
        /*005a*/ 	.short	(.L_71 - .L_70)
.L_70:
        /*005c*/ 	.word	0x00000000
        /*0060*/ 	.short	0x0000
        /*0062*/ 	.short	0x0000
        /*0064*/ 	.byte	0x00, 0xf5, 0x21, 0x00


	//----- nvinfo : EIATTR_SPARSE_MMA_MASK
	.align		4
.L_71:
        /*0068*/ 	.byte	0x03, 0x50
        /*006a*/ 	.short	0x0000


	//----- nvinfo : EIATTR_MAXREG_COUNT
	.align		4
        /*006c*/ 	.byte	0x03, 0x1b
        /*006e*/ 	.short	0x00ff


	//----- nvinfo : EIATTR_MERCURY_ISA_VERSION
	.align		4
        /*0070*/ 	.byte	0x03, 0x5f
        /*0072*/ 	.short	0x0101


	//----- nvinfo : EIATTR_VRC_CTA_INIT_COUNT
	.align		4
        /*0074*/ 	.byte	0x02, 0x4a
	.zero		1
	.zero		1


	//----- nvinfo : EIATTR_EXIT_INSTR_OFFSETS
	.align		4
        /*0078*/ 	.byte	0x04, 0x1c
        /*007a*/ 	.short	(.L_73 - .L_72)


	//   ....[0]....
.L_72:
        /*007c*/ 	.word	0x000000e0


	//   ....[1]....
        /*0080*/ 	.word	0x00000a90


	//----- nvinfo : EIATTR_CBANK_PARAM_SIZE
	.align		4
.L_73:
        /*0084*/ 	.byte	0x03, 0x19
        /*0086*/ 	.short	0x0024


	//----- nvinfo : EIATTR_PARAM_CBANK
	.align		4
        /*0088*/ 	.byte	0x04, 0x0a
        /*008a*/ 	.short	(.L_75 - .L_74)
	.align		4
.L_74:
        /*008c*/ 	.word	index@(.nv.constant0._Z31matrixMulKernel_1thread1elementPfS_S_jjj)
        /*0090*/ 	.short	0x0380
        /*0092*/ 	.short	0x0024


	//----- nvinfo : EIATTR_SW_WAR
	.align		4
.L_75:
        /*0094*/ 	.byte	0x04, 0x36
        /*0096*/ 	.short	(.L_77 - .L_76)
.L_76:
        /*0098*/ 	.word	0x00000008
.L_77:


//--------------------- .nv.callgraph             --------------------------
	.section	.nv.callgraph,"",@"SHT_CUDA_CALLGRAPH"
	.align	4
	.sectionentsize	8
	.align		4
        /*0000*/ 	.word	0x00000000
	.align		4
        /*0004*/ 	.word	0xffffffff
	.align		4
        /*0008*/ 	.word	0x00000000
	.align		4
        /*000c*/ 	.word	0xfffffffe
	.align		4
        /*0010*/ 	.word	0x00000000
	.align		4
        /*0014*/ 	.word	0xfffffffd
	.align		4
        /*0018*/ 	.word	0x00000000
	.align		4
        /*001c*/ 	.word	0xfffffffc


//--------------------- .text._Z30matrixMulKernel_1thread1columnPfS_S_jjj --------------------------
	.section	.text._Z30matrixMulKernel_1thread1columnPfS_S_jjj,"ax",@progbits
	.align	128
        .global         _Z30matrixMulKernel_1thread1columnPfS_S_jjj
        .type           _Z30matrixMulKernel_1thread1columnPfS_S_jjj,@function
        .size           _Z30matrixMulKernel_1thread1columnPfS_S_jjj,(.L_x_27 - _Z30matrixMulKernel_1thread1columnPfS_S_jjj)
        .other          _Z30matrixMulKernel_1thread1columnPfS_S_jjj,@"STO_CUDA_ENTRY STV_DEFAULT"
_Z30matrixMulKernel_1thread1columnPfS_S_jjj:
.text._Z30matrixMulKernel_1thread1columnPfS_S_jjj:
[----:B------:R-:W-:Y:S01]  /*0000*/  LDC R1, c[0x0][0x37c] ;  /* 0x0000df00ff017b82 */ /* 0x000fe20000000800 */
[----:B------:R-:W0:Y:S07]  /*0010*/  S2R R6, SR_TID.X ;  /* 0x0000000000067919 */ /* 0x000e2e0000002100 */
[----:B------:R-:W1:Y:S01]  /*0020*/  S2UR UR4, SR_CTAID.X ;  /* 0x00000000000479c3 */ /* 0x000e620000002500 */
[----:B------:R-:W1:Y:S07]  /*0030*/  LDCU UR5, c[0x0][0x360] ;  /* 0x00006c00ff0577ac */ /* 0x000e6e0008000800 */
[----:B------:R-:W2:Y:S08]  /*0040*/  LDC R2, c[0x0][0x398] ;  /* 0x0000e600ff027b82 */ /* 0x000eb00000000800 */
[----:B------:R-:W3:Y:S01]  /*0050*/  LDC R9, c[0x0][0x3a0] ;  /* 0x0000e800ff097b82 */ /* 0x000ee20000000800 */
[----:B-1----:R-:W-:-:S06]  /*0060*/  UIMAD UR4, UR4, UR5, URZ ;  /* 0x00000005040472a4 */ /* 0x002fcc000f8e02ff */
[----:B0-----:R-:W-:Y:S02]  /*0070*/  IADD3 R0, PT, PT, R6, UR4, RZ ;  /* 0x0000000406007c10 */ /* 0x001fe4000fffe0ff */
[----:B--2---:R-:W-:-:S04]  /*0080*/  ISETP.NE.AND P0, PT, R2, RZ, PT ;  /* 0x000000ff0200720c */ /* 0x004fc80003f05270 */
[----:B---3--:R-:W-:-:S13]  /*0090*/  ISETP.GE.U32.OR P0, PT, R0, R9, !P0 ;  /* 0x000000090000720c */ /* 0x008fda0004706470 */
[----:B------:R-:W-:Y:S05]  /*00a0*/  @P0 EXIT ;  /* 0x000000000000094d */ /* 0x000fea0003800000 */
[----:B------:R-:W0:Y:S01]  /*00b0*/  LDCU UR5, c[0x0][0x39c] ;  /* 0x00007380ff0577ac */ /* 0x000e220008000800 */
[----:B------:R-:W1:Y:S01]  /*00c0*/  LDCU.64 UR8, c[0x0][0x358] ;  /* 0x00006b00ff0877ac */ /* 0x000e620008000a00 */
[----:B0-----:R-:W-:-:S09]  /*00d0*/  UISETP.NE.AND UP0, UPT, UR5, URZ, UPT ;  /* 0x000000ff0500728c */ /* 0x001fd2000bf05270 */
[----:B-1----:R-:W-:Y:S05]  /*00e0*/  BRA.U UP0, `(.L_x_0) ;  /* 0x0000000500487547 */ /* 0x002fea000b800000 */
[C---:B------:R-:W-:Y:S02]  /*00f0*/  IADD3 R4, PT, PT, R2.reuse, -0x1, RZ ;  /* 0xffffffff02047810 */ /* 0x040fe40007ffe0ff */
[----:B------:R-:W-:Y:S02]  /*0100*/  LOP3.LUT R3, R2, 0x7, RZ, 0xc0, !PT ;  /* 0x0000000702037812 */ /* 0x000fe400078ec0ff */
[----:B------:R-:W-:Y:S01]  /*0110*/  ISETP.GE.U32.AND P1, PT, R4, 0x7, PT ;  /* 0x000000070400780c */ /* 0x000fe20003f26070 */
[----:B------:R-:W-:Y:S01]  /*0120*/  HFMA2 R4, -RZ, RZ, 0, 0 ;  /* 0x00000000ff047431 */ /* 0x000fe200000001ff */
[----:B------:R-:W-:-:S11]  /*0130*/  ISETP.NE.AND P0, PT, R3, RZ, PT ;  /* 0x000000ff0300720c */ /* 0x000fd60003f05270 */
[----:B------:R-:W-:Y:S05]  /*0140*/  @!P1 BRA `(.L_x_1) ;  /* 0x0000000000989947 */ /* 0x000fea0003800000 */
[----:B------:R-:W0:Y:S01]  /*0150*/  LDC.64 R14, c[0x0][0x390] ;  /* 0x0000e400ff0e7b82 */ /* 0x000e220000000a00 */
[----:B------:R-:W-:Y:S01]  /*0160*/  LOP3.LUT R4, R2, 0xfffffff8, RZ, 0xc0, !PT ;  /* 0xfffffff802047812 */ /* 0x000fe200078ec0ff */
[C---:B------:R-:W-:Y:S01]  /*0170*/  IMAD R8, R9.reuse, 0x3, R0 ;  /* 0x0000000309087824 */ /* 0x040fe200078e0200 */
[C---:B------:R-:W-:Y:S01]  /*0180*/  IADD3 R13, PT, PT, R9.reuse, UR4, R6 ;  /* 0x00000004090d7c10 */ /* 0x040fe2000fffe006 */
[C-C-:B------:R-:W-:Y:S01]  /*0190*/  IMAD R12, R9.reuse, 0x5, R0.reuse ;  /* 0x00000005090c7824 */ /* 0x140fe200078e0200 */
[CC--:B------:R-:W-:Y:S01]  /*01a0*/  LEA R6, R9.reuse, R0.reuse, 0x1 ;  /* 0x0000000009067211 */ /* 0x0c0fe200078e08ff */
[C-C-:B------:R-:W-:Y:S01]  /*01b0*/  IMAD R5, R9.reuse, 0x6, R0.reuse ;  /* 0x0000000609057824 */ /* 0x140fe200078e0200 */
[CC--:B------:R-:W-:Y:S01]  /*01c0*/  LEA R10, R9.reuse, R0.reuse, 0x2 ;  /* 0x00000000090a7211 */ /* 0x0c0fe200078e10ff */
[----:B------:R-:W-:Y:S01]  /*01d0*/  IMAD R7, R9, 0x7, R0 ;  /* 0x0000000709077824 */ /* 0x000fe200078e0200 */
[----:B------:R-:W-:Y:S02]  /*01e0*/  MOV R11, R0 ;  /* 0x00000000000b7202 */ /* 0x000fe40000000f00 */
[----:B------:R-:W-:-:S07]  /*01f0*/  IADD3 R28, PT, PT, -R4, RZ, RZ ;  /* 0x000000ff041c7210 */ /* 0x000fce0007ffe1ff */
.L_x_2:
[----:B------:R-:W-:Y:S01]  /*0200*/  IADD3 R28, PT, PT, R28, 0x8, RZ ;  /* 0x000000081c1c7810 */ /* 0x000fe20007ffe0ff */
[--C-:B0-2---:R-:W-:Y:S01]  /*0210*/  IMAD.WIDE.U32 R18, R11, 0x4, R14.reuse ;  /* 0x000000040b127825 */ /* 0x105fe200078e000e */
[----:B------:R-:W-:Y:S02]  /*0220*/  LEA R11, R9, R11, 0x3 ;  /* 0x0000000b090b7211 */ /* 0x000fe400078e18ff */
[----:B------:R-:W-:Y:S01]  /*0230*/  ISETP.NE.AND P1, PT, R28, RZ, PT ;  /* 0x000000ff1c00720c */ /* 0x000fe20003f25270 */
[--C-:B------:R-:W-:Y:S01]  /*0240*/  IMAD.WIDE.U32 R16, R13, 0x4, R14.reuse ;  /* 0x000000040d107825 */ /* 0x100fe200078e000e */
[----:B------:R0:W-:Y:S01]  /*0250*/  STG.E desc[UR8][R18.64], RZ ;  /* 0x000000ff12007986 */ /* 0x0001e2000c101908 */
[C---:B------:R-:W-:Y:S02]  /*0260*/  LEA R13, R9.reuse, R13, 0x3 ;  /* 0x0000000d090d7211 */ /* 0x040fe400078e18ff */
[----:B------:R-:W-:Y:S01]  /*0270*/  IMAD.WIDE.U32 R26, R6, 0x4, R14 ;  /* 0x00000004061a7825 */ /* 0x000fe200078e000e */
[----:B------:R1:W-:Y:S01]  /*0280*/  STG.E desc[UR8][R16.64], RZ ;  /* 0x000000ff10007986 */ /* 0x0003e2000c101908 */
[----:B------:R-:W-:-:S02]  /*0290*/  LEA R6, R9, R6, 0x3 ;  /* 0x0000000609067211 */ /* 0x000fc400078e18ff */
[--C-:B------:R-:W-:Y:S01]  /*02a0*/  IMAD.WIDE.U32 R24, R8, 0x4, R14.reuse ;  /* 0x0000000408187825 */ /* 0x100fe200078e000e */
[----:B------:R2:W-:Y:S01]  /*02b0*/  STG.E desc[UR8][R26.64], RZ ;  /* 0x000000ff1a007986 */ /* 0x0005e2000c101908 */
[C---:B------:R-:W-:Y:S02]  /*02c0*/  LEA R8, R9.reuse, R8, 0x3 ;  /* 0x0000000809087211 */ /* 0x040fe400078e18ff */
[--C-:B0-----:R-:W-:Y:S01]  /*02d0*/  IMAD.WIDE.U32 R18, R12, 0x4, R14.reuse ;  /* 0x000000040c127825 */ /* 0x101fe200078e000e */
[----:B------:R2:W-:Y:S01]  /*02e0*/  STG.E desc[UR8][R24.64], RZ ;  /* 0x000000ff18007986 */ /* 0x0005e2000c101908 */
[C---:B------:R-:W-:Y:S02]  /*02f0*/  LEA R12, R9.reuse, R12, 0x3 ;  /* 0x0000000c090c7211 */ /* 0x040fe400078e18ff */
[----:B-1----:R-:W-:Y:S01]  /*0300*/  IMAD.WIDE.U32 R16, R10, 0x4, R14 ;  /* 0x000000040a107825 */ /* 0x002fe200078e000e */
[----:B------:R-:W-:-:S03]  /*0310*/  LEA R10, R9, R10, 0x3 ;  /* 0x0000000a090a7211 */ /* 0x000fc600078e18ff */
[--C-:B------:R-:W-:Y:S01]  /*0320*/  IMAD.WIDE.U32 R20, R5, 0x4, R14.reuse ;  /* 0x0000000405147825 */ /* 0x100fe200078e000e */
[----:B------:R2:W-:Y:S01]  /*0330*/  STG.E desc[UR8][R16.64], RZ ;  /* 0x000000ff10007986 */ /* 0x0005e2000c101908 */
[----:B------:R-:W-:Y:S02]  /*0340*/  LEA R5, R9, R5, 0x3 ;  /* 0x0000000509057211 */ /* 0x000fe400078e18ff */
[----:B------:R-:W-:Y:S01]  /*0350*/  IMAD.WIDE.U32 R22, R7, 0x4, R14 ;  /* 0x0000000407167825 */ /* 0x000fe200078e000e */
[----:B------:R2:W-:Y:S01]  /*0360*/  STG.E desc[UR8][R18.64], RZ ;  /* 0x000000ff12007986 */ /* 0x0005e2000c101908 */
[----:B------:R-:W-:-:S03]  /*0370*/  LEA R7, R9, R7, 0x3 ;  /* 0x0000000709077211 */ /* 0x000fc600078e18ff */
[----:B------:R2:W-:Y:S04]  /*0380*/  STG.E desc[UR8][R20.64], RZ ;  /* 0x000000ff14007986 */ /* 0x0005e8000c101908 */
[----:B------:R2:W-:Y:S01]  /*0390*/  STG.E desc[UR8][R22.64], RZ ;  /* 0x000000ff16007986 */ /* 0x0005e2000c101908 */
[----:B------:R-:W-:Y:S05]  /*03a0*/  @P1 BRA `(.L_x_2) ;  /* 0xfffffffc00941947 */ /* 0x000fea000383ffff */
.L_x_1:
[----:B------:R-:W-:Y:S05]  /*03b0*/  @!P0 EXIT ;  /* 0x000000000000894d */ /* 0x000fea0003800000 */
[----:B------:R-:W-:Y:S02]  /*03c0*/  ISETP.GE.U32.AND P0, PT, R3, 0x4, PT ;  /* 0x000000040300780c */ /* 0x000fe40003f06070 */
[----:B------:R-:W-:-:S04]  /*03d0*/  LOP3.LUT R5, R2, 0x3, RZ, 0xc0, !PT ;  /* 0x0000000302057812 */ /* 0x000fc800078ec0ff */
[----:B------:R-:W-:-:S07]  /*03e0*/  ISETP.NE.AND P1, PT, R5, RZ, PT ;  /* 0x000000ff0500720c */ /* 0x000fce0003f25270 */
[----:B------:R-:W-:Y:S06]  /*03f0*/  @!P0 BRA `(.L_x_3) ;  /* 0x0000000000388947 */ /* 0x000fec0003800000 */
[----:B------:R-:W0:Y:S01]  /*0400*/  LDC.64 R14, c[0x0][0x390] ;  /* 0x0000e400ff0e7b82 */ /* 0x000e220000000a00 */
[C---:B------:R-:W-:Y:S01]  /*0410*/  IMAD R6, R4.reuse, R9, R0 ;  /* 0x0000000904067224 */ /* 0x040fe200078e0200 */
[----:B------:R-:W-:-:S04]  /*0420*/  IADD3 R4, PT, PT, R4, 0x4, RZ ;  /* 0x0000000404047810 */ /* 0x000fc80007ffe0ff */
[----:B------:R-:W-:-:S04]  /*0430*/  IADD3 R10, PT, PT, R6, R9, RZ ;  /* 0x00000009060a7210 */ /* 0x000fc80007ffe0ff */
[----:B------:R-:W-:-:S04]  /*0440*/  IADD3 R12, PT, PT, R10, R9, RZ ;  /* 0x000000090a0c7210 */ /* 0x000fc80007ffe0ff */
[----:B------:R-:W-:Y:S01]  /*0450*/  IADD3 R3, PT, PT, R12, R9, RZ ;  /* 0x000000090c037210 */ /* 0x000fe20007ffe0ff */
[----:B0-----:R-:W-:-:S04]  /*0460*/  IMAD.WIDE.U32 R6, R6, 0x4, R14 ;  /* 0x0000000406067825 */ /* 0x001fc800078e000e */
[--C-:B------:R-:W-:Y:S01]  /*0470*/  IMAD.WIDE.U32 R10, R10, 0x4, R14.reuse ;  /* 0x000000040a0a7825 */ /* 0x100fe200078e000e */
[----:B------:R0:W-:Y:S03]  /*0480*/  STG.E desc[UR8][R6.64], RZ ;  /* 0x000000ff06007986 */ /* 0x0001e6000c101908 */
[--C-:B------:R-:W-:Y:S01]  /*0490*/  IMAD.WIDE.U32 R12, R12, 0x4, R14.reuse ;  /* 0x000000040c0c7825 */ /* 0x100fe200078e000e */
[----:B------:R0:W-:Y:S03]  /*04a0*/  STG.E desc[UR8][R10.64], RZ ;  /* 0x000000ff0a007986 */ /* 0x0001e6000c101908 */
[----:B------:R-:W-:Y:S01]  /*04b0*/  IMAD.WIDE.U32 R14, R3, 0x4, R14 ;  /* 0x00000004030e7825 */ /* 0x000fe200078e000e */
[----:B------:R0:W-:Y:S04]  /*04c0*/  STG.E desc[UR8][R12.64], RZ ;  /* 0x000000ff0c007986 */ /* 0x0001e8000c101908 */
[----:B------:R0:W-:Y:S02]  /*04d0*/  STG.E desc[UR8][R14.64], RZ ;  /* 0x000000ff0e007986 */ /* 0x0001e4000c101908 */
.L_x_3:
[----:B------:R-:W-:Y:S05]  /*04e0*/  @!P1 EXIT ;  /* 0x000000000000994d */ /* 0x000fea0003800000 */
[----:B------:R-:W-:Y:S02]  /*04f0*/  ISETP.NE.AND P0, PT, R5, 0x1, PT ;  /* 0x000000010500780c */ /* 0x000fe40003f05270 */
[----:B------:R-:W-:-:S04]  /*0500*/  LOP3.LUT R2, R2, 0x1, RZ, 0xc0, !PT ;  /* 0x0000000102027812 */ /* 0x000fc800078ec0ff */
[----:B------:R-:W-:-:S07]  /*0510*/  ISETP.NE.U32.AND P1, PT, R2, 0x1, PT ;  /* 0x000000010200780c */ /* 0x000fce0003f25070 */
[----:B------:R-:W-:Y:S06]  /*0520*/  @!P0 BRA `(.L_x_4) ;  /* 0x0000000000208947 */ /* 0x000fec0003800000 */
[----:B------:R-:W1:Y:S01]  /*0530*/  LDC.64 R2, c[0x0][0x390] ;  /* 0x0000e400ff027b82 */ /* 0x000e620000000a00 */
[C---:B0-----:R-:W-:Y:S01]  /*0540*/  IMAD R6, R4.reuse, R9, R0 ;  /* 0x0000000904067224 */ /* 0x041fe200078e0200 */
[----:B------:R-:W-:-:S04]  /*0550*/  IADD3 R4, PT, PT, R4, 0x2, RZ ;  /* 0x0000000204047810 */ /* 0x000fc80007ffe0ff */
[C---:B------:R-:W-:Y:S01]  /*0560*/  IADD3 R5, PT, PT, R6.reuse, R9, RZ ;  /* 0x0000000906057210 */ /* 0x040fe20007ffe0ff */
[----:B-1----:R-:W-:-:S04]  /*0570*/  IMAD.WIDE.U32 R6, R6, 0x4, R2 ;  /* 0x0000000406067825 */ /* 0x002fc800078e0002 */
[----:B------:R-:W-:Y:S01]  /*0580*/  IMAD.WIDE.U32 R2, R5, 0x4, R2 ;  /* 0x0000000405027825 */ /* 0x000fe200078e0002 */
[----:B------:R1:W-:Y:S04]  /*0590*/  STG.E desc[UR8][R6.64], RZ ;  /* 0x000000ff06007986 */ /* 0x0003e8000c101908 */
[----:B------:R1:W-:Y:S02]  /*05a0*/  STG.E desc[UR8][R2.64], RZ ;  /* 0x000000ff02007986 */ /* 0x0003e4000c101908 */
.L_x_4:
[----:B------:R-:W-:Y:S05]  /*05b0*/  @P1 EXIT ;  /* 0x000000000000194d */ /* 0x000fea0003800000 */
[----:B-1----:R-:W1:Y:S01]  /*05c0*/  LDC.64 R2, c[0x0][0x390] ;  /* 0x0000e400ff027b82 */ /* 0x002e620000000a00 */
[----:B------:R-:W-:-:S04]  /*05d0*/  IMAD R9, R4, R9, R0 ;  /* 0x0000000904097224 */ /* 0x000fc800078e0200 */
[----:B-1----:R-:W-:-:S05]  /*05e0*/  IMAD.WIDE.U32 R2, R9, 0x4, R2 ;  /* 0x0000000409027825 */ /* 0x002fca00078e0002 */
[----:B------:R-:W-:Y:S01]  /*05f0*/  STG.E desc[UR8][R2.64], RZ ;  /* 0x000000ff02007986 */ /* 0x000fe2000c101908 */
[----:B------:R-:W-:Y:S05]  /*0600*/  EXIT ;  /* 0x000000000000794d */ /* 0x000fea0003800000 */
.L_x_0:
[C---:B------:R-:W-:Y:S01]  /*0610*/  IADD3 R2, PT, PT, R9.reuse, UR4, R6 ;  /* 0x0000000409027c10 */ /* 0x040fe2000fffe006 */
[C-C-:B------:R-:W-:Y:S01]  /*0620*/  IMAD R4, R9.reuse, 0x3, R0.reuse ;  /* 0x0000000309047824 */ /* 0x140fe200078e0200 */
[CC--:B------:R-:W-:Y:S01]  /*0630*/  LEA R3, R9.reuse, R0.reuse, 0x1 ;  /* 0x0000000009037211 */ /* 0x0c0fe200078e08ff */
[C-C-:B------:R-:W-:Y:S01]  /*0640*/  IMAD R6, R9.reuse, 0x5, R0.reuse ;  /* 0x0000000509067824 */ /* 0x140fe200078e0200 */
[C---:B------:R-:W-:Y:S01]  /*0650*/  LEA R5, R9.reuse, R0, 0x2 ;  /* 0x0000000009057211 */ /* 0x040fe200078e10ff */
[C-C-:B------:R-:W-:Y:S01]  /*0660*/  IMAD R7, R9.reuse, 0x6, R0.reuse ;  /* 0x0000000609077824 */ /* 0x140fe200078e0200 */
[----:B------:R-:W-:Y:S01]  /*0670*/  ULOP3.LUT UR6, UR5, 0x7, URZ, 0xc0, !UPT ;  /* 0x0000000705067892 */ /* 0x000fe2000f8ec0ff */
[----:B------:R-:W-:Y:S01]  /*0680*/  IMAD R8, R9, 0x7, R0 ;  /* 0x0000000709087824 */ /* 0x000fe200078e0200 */
[----:B------:R-:W-:Y:S01]  /*0690*/  MOV R9, RZ ;  /* 0x000000ff00097202 */ /* 0x000fe20000000f00 */
[----:B------:R-:W-:-:S12]  /*06a0*/  ULOP3.LUT UR5, UR5, 0xfffffff8, URZ, 0xc0, !UPT ;  /* 0xfffffff805057892 */ /* 0x000fd8000f8ec0ff */
.L_x_9:
[----:B------:R-:W0:Y:S01]  /*06b0*/  LDC R10, c[0x0][0x39c] ;  /* 0x0000e700ff0a7b82 */ /* 0x000e220000000800 */
[----:B------:R-:W-:Y:S01]  /*06c0*/  HFMA2 R22, -RZ, RZ, 0, 0 ;  /* 0x00000000ff167431 */ /* 0x000fe200000001ff */
[----:B------:R-:W-:Y:S02]  /*06d0*/  MOV R11, RZ ;  /* 0x000000ff000b7202 */ /* 0x000fe40000000f00 */
[----:B0-----:R-:W-:-:S13]  /*06e0*/  ISETP.GE.U32.AND P0, PT, R10, 0x8, PT ;  /* 0x000000080a00780c */ /* 0x001fda0003f06070 */
[----:B------:R-:W-:Y:S05]  /*06f0*/  @!P0 BRA `(.L_x_5) ;  /* 0x0000000400288947 */ /* 0x000fea0003800000 */
[----:B------:R-:W-:Y:S01]  /*0700*/  IMAD R21, R9, R10, 0x3 ;  /* 0x0000000309157424 */ /* 0x000fe200078e020a */
[----:B------:R-:W-:Y:S01]  /*0710*/  MOV R22, RZ ;  /* 0x000000ff00167202 */ /* 0x000fe20000000f00 */
[----:B------:R-:W-:Y:S01]  /*0720*/  IMAD.MOV.U32 R29, RZ, RZ, R6 ;  /* 0x000000ffff1d7224 */ /* 0x000fe200078e0006 */
[----:B------:R-:W-:Y:S01]  /*0730*/  MOV R23, R0 ;  /* 0x0000000000177202 */ /* 0x000fe20000000f00 */
[----:B------:R-:W-:Y:S01]  /*0740*/  UIADD3 UR4, UPT, UPT, -UR5, URZ, URZ ;  /* 0x000000ff05047290 */ /* 0x000fe2000fffe1ff */
[----:B------:R-:W-:Y:S02]  /*0750*/  MOV R25, R8 ;  /* 0x0000000800197202 */ /* 0x000fe40000000f00 */
[----:B------:R-:W-:Y:S02]  /*0760*/  MOV R27, R7 ;  /* 0x00000007001b7202 */ /* 0x000fe40000000f00 */
[----:B------:R-:W-:Y:S02]  /*0770*/  MOV R18, R5 ;  /* 0x0000000500127202 */ /* 0x000fe40000000f00 */
[----:B------:R-:W-:-:S02]  /*0780*/  MOV R20, R4 ;  /* 0x0000000400147202 */ /* 0x000fc40000000f00 */
[----:B------:R-:W-:Y:S02]  /*0790*/  MOV R11, R3 ;  /* 0x00000003000b7202 */ /* 0x000fe40000000f00 */
[----:B------:R-:W-:-:S07]  /*07a0*/  MOV R19, R2 ;  /* 0x0000000200137202 */ /* 0x000fce0000000f00 */
.L_x_6:
[----:B------:R-:W0:Y:S01]  /*07b0*/  LDC.64 R12, c[0x0][0x380] ;  /* 0x0000e000ff0c7b82 */ /* 0x000e220000000a00 */
[----:B------:R-:W-:-:S07]  /*07c0*/  IADD3 R17, PT, PT, R21, -0x3, RZ ;  /* 0xfffffffd15117810 */ /* 0x000fce0007ffe0ff */
[----:B------:R-:W1:Y:S08]  /*07d0*/  LDC.64 R14, c[0x0][0x388] ;  /* 0x0000e200ff0e7b82 */ /* 0x000e700000000a00 */
[----:B------:R-:W2:Y:S01]  /*07e0*/  LDC R28, c[0x0][0x3a0] ;  /* 0x0000e800ff1c7b82 */ /* 0x000ea20000000800 */
[----:B0-----:R-:W-:-:S05]  /*07f0*/  IMAD.WIDE.U32 R16, R17, 0x4, R12 ;  /* 0x0000000411107825 */ /* 0x001fca00078e000c */
[----:B------:R1:W3:Y:S02]  /*0800*/  LDG.E R24, desc[UR8][R16.64] ;  /* 0x0000000810187981 */ /* 0x0002e4000c1e1900 */
[----:B-1----:R-:W-:-:S05]  /*0810*/  IMAD.WIDE.U32 R16, R23, 0x4, R14 ;  /* 0x0000000417107825 */ /* 0x002fca00078e000e */
[----:B------:R-:W3:Y:S02]  /*0820*/  LDG.E R26, desc[UR8][R16.64] ;  /* 0x00000008101a7981 */ /* 0x000ee4000c1e1900 */
[----:B---3--:R-:W-:Y:S01]  /*0830*/  FFMA R22, R24, R26, R22 ;  /* 0x0000001a18167223 */ /* 0x008fe20000000016 */
[----:B------:R-:W-:-:S05]  /*0840*/  IADD3 R24, PT, PT, R21, -0x2, RZ ;  /* 0xfffffffe15187810 */ /* 0x000fca0007ffe0ff */
[----:B------:R-:W-:-:S05]  /*0850*/  IMAD.WIDE.U32 R16, R24, 0x4, R12 ;  /* 0x0000000418107825 */ /* 0x000fca00078e000c */
[----:B------:R0:W3:Y:S02]  /*0860*/  LDG.E R24, desc[UR8][R16.64] ;  /* 0x0000000810187981 */ /* 0x0000e4000c1e1900 */
[----:B0-----:R-:W-:-:S05]  /*0870*/  IMAD.WIDE.U32 R16, R19, 0x4, R14 ;  /* 0x0000000413107825 */ /* 0x001fca00078e000e */
[----:B------:R-:W3:Y:S02]  /*0880*/  LDG.E R26, desc[UR8][R16.64] ;  /* 0x00000008101a7981 */ /* 0x000ee4000c1e1900 */
[----:B---3--:R-:W-:Y:S01]  /*0890*/  FFMA R22, R24, R26, R22 ;  /* 0x0000001a18167223 */ /* 0x008fe20000000016 */
[----:B------:R-:W-:-:S05]  /*08a0*/  IADD3 R24, PT, PT, R21, -0x1, RZ ;  /* 0xffffffff15187810 */ /* 0x000fca0007ffe0ff */
[----:B------:R-:W-:-:S05]  /*08b0*/  IMAD.WIDE.U32 R16, R24, 0x4, R12 ;  /* 0x0000000418107825 */ /* 0x000fca00078e000c */
[----:B------:R0:W3:Y:S02]  /*08c0*/  LDG.E R24, desc[UR8][R16.64] ;  /* 0x0000000810187981 */ /* 0x0000e4000c1e1900 */
[----:B0-----:R-:W-:-:S05]  /*08d0*/  IMAD.WIDE.U32 R16, R11, 0x4, R14 ;  /* 0x000000040b107825 */ /* 0x001fca00078e000e */
[----:B------:R0:W3:Y:S02]  /*08e0*/  LDG.E R26, desc[UR8][R16.64] ;  /* 0x00000008101a7981 */ /* 0x0000e4000c1e1900 */
[----:B0-----:R-:W-:-:S04]  /*08f0*/  IMAD.WIDE.U32 R16, R21, 0x4, R12 ;  /* 0x0000000415107825 */ /* 0x001fc800078e000c */
[----:B---3--:R-:W-:Y:S02]  /*0900*/  FFMA R22, R24, R26, R22 ;  /* 0x0000001a18167223 */ /* 0x008fe40000000016 */
[----:B------:R0:W3:Y:S02]  /*0910*/  LDG.E R24, desc[UR8][R16.64] ;  /* 0x0000000810187981 */ /* 0x0000e4000c1e1900 */
[----:B0-----:R-:W-:-:S05]  /*0920*/  IMAD.WIDE.U32 R16, R20, 0x4, R14 ;  /* 0x0000000414107825 */ /* 0x001fca00078e000e */
[----:B------:R-:W3:Y:S02]  /*0930*/  LDG.E R26, desc[UR8][R16.64] ;  /* 0x00000008101a7981 */ /* 0x000ee4000c1e1900 */
[----:B---3--:R-:W-:Y:S01]  /*0940*/  FFMA R22, R24, R26, R22 ;  /* 0x0000001a18167223 */ /* 0x008fe20000000016 */
[----:B------:R-:W-:-:S05]  /*0950*/  IADD3 R24, PT, PT, R21, 0x1, RZ ;  /* 0x0000000115187810 */ /* 0x000fca0007ffe0ff */
[----:B------:R-:W-:-:S05]  /*0960*/  IMAD.WIDE.U32 R16, R24, 0x4, R12 ;  /* 0x0000000418107825 */ /* 0x000fca00078e000c */
        /* <DEDUP_REMOVED lines=11> */
[----:B------:R-:W-:Y:S01]  /*0a20*/  IMAD.WIDE.U32 R16, R24, 0x4, R12 ;  /* 0x0000000418107825 */ /* 0x000fe200078e000c */
[----:B------:R-:W-:-:S05]  /*0a30*/  IADD3 R24, PT, PT, R21, 0x4, RZ ;  /* 0x0000000415187810 */ /* 0x000fca0007ffe0ff */
[----:B------:R-:W-:Y:S01]  /*0a40*/  IMAD.WIDE.U32 R12, R24, 0x4, R12 ;  /* 0x00000004180c7825 */ /* 0x000fe200078e000c */
[----:B------:R-:W3:Y:S04]  /*0a50*/  LDG.E R17, desc[UR8][R16.64] ;  /* 0x0000000810117981 */ /* 0x000ee8000c1e1900 */
[----:B------:R0:W4:Y:S02]  /*0a60*/  LDG.E R24, desc[UR8][R12.64] ;  /* 0x000000080c187981 */ /* 0x000124000c1e1900 */
[----:B0-----:R-:W-:-:S04]  /*0a70*/  IMAD.WIDE.U32 R12, R27, 0x4, R14 ;  /* 0x000000041b0c7825 */ /* 0x001fc800078e000e */
[----:B------:R-:W-:Y:S01]  /*0a80*/  IMAD.WIDE.U32 R14, R25, 0x4, R14 ;  /* 0x00000004190e7825 */ /* 0x000fe200078e000e */
[----:B------:R-:W3:Y:S05]  /*0a90*/  LDG.E R26, desc[UR8][R12.64] ;  /* 0x000000080c1a7981 */ /* 0x000eea000c1e1900 */
[----:B------:R-:W4:Y:S01]  /*0aa0*/  LDG.E R15, desc[UR8][R14.64] ;  /* 0x000000080e0f7981 */ /* 0x000f22000c1e1900 */
[----:B------:R-:W-:Y:S01]  /*0ab0*/  UIADD3 UR4, UPT, UPT, UR4, 0x8, URZ ;  /* 0x0000000804047890 */ /* 0x000fe2000fffe0ff */
[C---:B--2---:R-:W-:Y:S01]  /*0ac0*/  LEA R19, R28.reuse, R19, 0x3 ;  /* 0x000000131c137211 */ /* 0x044fe200078e18ff */
[C---:B------:R-:W-:Y:S01]  /*0ad0*/  IMAD R29, R28.reuse, 0x8, R29 ;  /* 0x000000081c1d7824 */ /* 0x040fe200078e021d */
[C---:B------:R-:W-:Y:S01]  /*0ae0*/  LEA R11, R28.reuse, R11, 0x3 ;  /* 0x0000000b1c0b7211 */ /* 0x040fe200078e18ff */
[----:B------:R-:W-:Y:S01]  /*0af0*/  UISETP.NE.AND UP0, UPT, UR4, URZ, UPT ;  /* 0x000000ff0400728c */ /* 0x000fe2000bf05270 */
[----:B------:R-:W-:-:S02]  /*0b00*/  LEA R20, R28, R20, 0x3 ;  /* 0x000000141c147211 */ /* 0x000fc400078e18ff */
[C---:B------:R-:W-:Y:S02]  /*0b10*/  LEA R18, R28.reuse, R18, 0x3 ;  /* 0x000000121c127211 */ /* 0x040fe400078e18ff */
[C---:B------:R-:W-:Y:S02]  /*0b20*/  LEA R27, R28.reuse, R27, 0x3 ;  /* 0x0000001b1c1b7211 */ /* 0x040fe400078e18ff */
[C---:B------:R-:W-:Y:S02]  /*0b30*/  LEA R25, R28.reuse, R25, 0x3 ;  /* 0x000000191c197211 */ /* 0x040fe400078e18ff */
[----:B------:R-:W-:Y:S02]  /*0b40*/  LEA R23, R28, R23, 0x3 ;  /* 0x000000171c177211 */ /* 0x000fe400078e18ff */
[----:B------:R-:W-:Y:S01]  /*0b50*/  IADD3 R21, PT, PT, R21, 0x8, RZ ;  /* 0x0000000815157810 */ /* 0x000fe20007ffe0ff */
[----:B---3--:R-:W-:-:S04]  /*0b60*/  FFMA R22, R17, R26, R22 ;  /* 0x0000001a11167223 */ /* 0x008fc80000000016 */
[----:B----4-:R-:W-:Y:S01]  /*0b70*/  FFMA R22, R24, R15, R22 ;  /* 0x0000000f18167223 */ /* 0x010fe20000000016 */
[----:B------:R-:W-:Y:S06]  /*0b80*/  BRA.U UP0, `(.L_x_6) ;  /* 0xfffffffd00087547 */ /* 0x000fec000b83ffff */
[----:B------:R-:W-:-:S07]  /*0b90*/  MOV R11, UR5 ;  /* 0x00000005000b7c02 */ /* 0x000fce0008000f00 */
.L_x_5:
[----:B------:R-:W-:-:S09]  /*0ba0*/  UISETP.NE.AND UP0, UPT, UR6, URZ, UPT ;  /* 0x000000ff0600728c */ /* 0x000fd2000bf05270 */
[----:B------:R-:W-:Y:S05]  /*0bb0*/  BRA.U !UP0, `(.L_x_7) ;  /* 0x0000000508107547 */ /* 0x000fea000b800000 */
[----:B------:R-:W-:-:S04]  /*0bc0*/  UIADD3 UR4, UPT, UPT, UR6, -0x1, URZ ;  /* 0xffffffff06047890 */ /* 0x000fc8000fffe0ff */
[----:B------:R-:W-:-:S09]  /*0bd0*/  UISETP.GE.U32.AND UP0, UPT, UR4, 0x3, UPT ;  /* 0x000000030400788c */ /* 0x000fd2000bf06070 */
[----:B------:R-:W-:Y:S05]  /*0be0*/  BRA.U !UP0, `(.L_x_8) ;  /* 0x0000000108807547 */ /* 0x000fea000b800000 */
[----:B------:R-:W0:Y:S01]  /*0bf0*/  LDCU UR4, c[0x0][0x3a0] ;  /* 0x00007400ff0477ac */ /* 0x000e220008000800 */
[----:B------:R-:W1:Y:S01]  /*0c00*/  LDC.64 R14, c[0x0][0x380] ;  /* 0x0000e000ff0e7b82 */ /* 0x000e620000000a00 */
[----:B------:R-:W-:-:S05]  /*0c10*/  IMAD R17, R9, R10, R11 ;  /* 0x0000000a09117224 */ /* 0x000fca00078e020b */
[C---:B------:R-:W-:Y:S02]  /*0c20*/  IADD3 R25, PT, PT, R17.reuse, 0x1, RZ ;  /* 0x0000000111197810 */ /* 0x040fe40007ffe0ff */
[----:B------:R-:W2:Y:S01]  /*0c30*/  LDC.64 R12, c[0x0][0x388] ;  /* 0x0000e200ff0c7b82 */ /* 0x000ea20000000a00 */
[C---:B------:R-:W-:Y:S02]  /*0c40*/  IADD3 R19, PT, PT, R17.reuse, 0x2, RZ ;  /* 0x0000000211137810 */ /* 0x040fe40007ffe0ff */
[----:B------:R-:W-:Y:S01]  /*0c50*/  IADD3 R18, PT, PT, R17, 0x3, RZ ;  /* 0x0000000311127810 */ /* 0x000fe20007ffe0ff */
[----:B0-----:R-:W-:-:S05]  /*0c60*/  IMAD R21, R11, UR4, R0 ;  /* 0x000000040b157c24 */ /* 0x001fca000f8e0200 */
[----:B------:R-:W-:Y:S01]  /*0c70*/  IADD3 R29, PT, PT, R21, UR4, RZ ;  /* 0x00000004151d7c10 */ /* 0x000fe2000fffe0ff */
[----:B-1----:R-:W-:-:S04]  /*0c80*/  IMAD.WIDE.U32 R26, R17, 0x4, R14 ;  /* 0x00000004111a7825 */ /* 0x002fc800078e000e */
[--C-:B------:R-:W-:Y:S01]  /*0c90*/  IMAD.WIDE.U32 R24, R25, 0x4, R14.reuse ;  /* 0x0000000419187825 */ /* 0x100fe200078e000e */
[----:B------:R0:W3:Y:S03]  /*0ca0*/  LDG.E R23, desc[UR8][R26.64] ;  /* 0x000000081a177981 */ /* 0x0000e6000c1e1900 */
[----:B------:R-:W-:Y:S02]  /*0cb0*/  IMAD.WIDE.U32 R16, R19, 0x4, R14 ;  /* 0x0000000413107825 */ /* 0x000fe400078e000e */
[----:B------:R-:W4:Y:S02]  /*0cc0*/  LDG.E R24, desc[UR8][R24.64] ;  /* 0x0000000818187981 */ /* 0x000f24000c1e1900 */
[----:B--2---:R-:W-:Y:S02]  /*0cd0*/  IMAD.WIDE.U32 R20, R21, 0x4, R12 ;  /* 0x0000000415147825 */ /* 0x004fe400078e000c */
[----:B------:R-:W2:Y:S02]  /*0ce0*/  LDG.E R16, desc[UR8][R16.64] ;  /* 0x0000000810107981 */ /* 0x000ea4000c1e1900 */
[----:B------:R-:W-:-:S02]  /*0cf0*/  IMAD.WIDE.U32 R14, R18, 0x4, R14 ;  /* 0x00000004120e7825 */ /* 0x000fc400078e000e */
[----:B------:R-:W3:Y:S02]  /*0d00*/  LDG.E R20, desc[UR8][R20.64] ;  /* 0x0000000814147981 */ /* 0x000ee4000c1e1900 */
[C-C-:B------:R-:W-:Y:S01]  /*0d10*/  IMAD.WIDE.U32 R18, R29.reuse, 0x4, R12.reuse ;  /* 0x000000041d127825 */ /* 0x140fe200078e000c */
[----:B------:R-:W-:Y:S01]  /*0d20*/  IADD3 R29, PT, PT, R29, UR4, RZ ;  /* 0x000000041d1d7c10 */ /* 0x000fe2000fffe0ff */
[----:B------:R-:W5:Y:S03]  /*0d30*/  LDG.E R14, desc[UR8][R14.64] ;  /* 0x000000080e0e7981 */ /* 0x000f66000c1e1900 */
[C---:B------:R-:W-:Y:S01]  /*0d40*/  IADD3 R28, PT, PT, R29.reuse, UR4, RZ ;  /* 0x000000041d1c7c10 */ /* 0x040fe2000fffe0ff */
[--C-:B0-----:R-:W-:Y:S01]  /*0d50*/  IMAD.WIDE.U32 R26, R29, 0x4, R12.reuse ;  /* 0x000000041d1a7825 */ /* 0x101fe200078e000c */
[----:B------:R-:W4:Y:S03]  /*0d60*/  LDG.E R19, desc[UR8][R18.64] ;  /* 0x0000000812137981 */ /* 0x000f26000c1e1900 */
[----:B------:R-:W-:-:S02]  /*0d70*/  IMAD.WIDE.U32 R12, R28, 0x4, R12 ;  /* 0x000000041c0c7825 */ /* 0x000fc400078e000c */
[----:B------:R-:W2:Y:S04]  /*0d80*/  LDG.E R26, desc[UR8][R26.64] ;  /* 0x000000081a1a7981 */ /* 0x000ea8000c1e1900 */
[----:B------:R-:W5:Y:S01]  /*0d90*/  LDG.E R12, desc[UR8][R12.64] ;  /* 0x000000080c0c7981 */ /* 0x000f62000c1e1900 */
[----:B------:R-:W-:Y:S01]  /*0da0*/  IADD3 R11, PT, PT, R11, 0x4, RZ ;  /* 0x000000040b0b7810 */ /* 0x000fe20007ffe0ff */
[----:B---3--:R-:W-:-:S04]  /*0db0*/  FFMA R23, R23, R20, R22 ;  /* 0x0000001417177223 */ /* 0x008fc80000000016 */
[----:B----4-:R-:W-:-:S04]  /*0dc0*/  FFMA R23, R24, R19, R23 ;  /* 0x0000001318177223 */ /* 0x010fc80000000017 */
[----:B--2---:R-:W-:-:S04]  /*0dd0*/  FFMA R23, R16, R26, R23 ;  /* 0x0000001a10177223 */ /* 0x004fc80000000017 */
[----:B-----5:R-:W-:-:S07]  /*0de0*/  FFMA R22, R14, R12, R23 ;  /* 0x0000000c0e167223 */ /* 0x020fce0000000017 */
.L_x_8:
[----:B------:R-:W-:-:S13]  /*0df0*/  LOP3.LUT P0, R12, R10, 0x3, RZ, 0xc0, !PT ;  /* 0x000000030a0c7812 */ /* 0x000fda000780c0ff */
[----:B------:R-:W-:Y:S05]  /*0e00*/  @!P0 BRA `(.L_x_7) ;  /* 0x00000000007c8947 */ /* 0x000fea0003800000 */
[----:B------:R-:W-:Y:S01]  /*0e10*/  ISETP.NE.AND P0, PT, R12, 0x1, PT ;  /* 0x000000010c00780c */ /* 0x000fe20003f05270 */
[----:B------:R-:W0:Y:S01]  /*0e20*/  LDC.64 R16, c[0x0][0x388] ;  /* 0x0000e200ff107b82 */ /* 0x000e220000000a00 */
[----:B------:R-:W-:-:S04]  /*0e30*/  LOP3.LUT R12, R10, 0x1, RZ, 0xc0, !PT ;  /* 0x000000010a0c7812 */ /* 0x000fc800078ec0ff */
[----:B------:R-:W-:-:S03]  /*0e40*/  ISETP.NE.U32.AND P1, PT, R12, 0x1, PT ;  /* 0x000000010c00780c */ /* 0x000fc60003f25070 */
[----:B------:R-:W1:Y:S04]  /*0e50*/  LDC.64 R18, c[0x0][0x380] ;  /* 0x0000e000ff127b82 */ /* 0x000e680000000a00 */
[----:B------:R-:W-:-:S04]  /*0e60*/  @P0 IMAD R21, R9, R10, R11 ;  /* 0x0000000a09150224 */ /* 0x000fc800078e020b */
[----:B------:R-:W2:Y:S08]  /*0e70*/  @P0 LDC R20, c[0x0][0x3a0] ;  /* 0x0000e800ff140b82 */ /* 0x000eb00000000800 */
[----:B------:R-:W3:Y:S08]  /*0e80*/  @!P1 LDC R23, c[0x0][0x3a0] ;  /* 0x0000e800ff179b82 */ /* 0x000ef00000000800 */
[----:B------:R-:W4:Y:S08]  /*0e90*/  LDC.64 R14, c[0x0][0x380] ;  /* 0x0000e000ff0e7b82 */ /* 0x000f300000000a00 */
[----:B------:R-:W5:Y:S01]  /*0ea0*/  LDC.64 R12, c[0x0][0x388] ;  /* 0x0000e200ff0c7b82 */ /* 0x000f620000000a00 */
[----:B--2---:R-:W-:-:S05]  /*0eb0*/  @P0 IMAD R25, R11, R20, R0 ;  /* 0x000000140b190224 */ /* 0x004fca00078e0200 */
[C---:B------:R-:W-:Y:S01]  /*0ec0*/  @P0 IADD3 R27, PT, PT, R25.reuse, R20, RZ ;  /* 0x00000014191b0210 */ /* 0x040fe20007ffe0ff */
[----:B0-----:R-:W-:Y:S01]  /*0ed0*/  @P0 IMAD.WIDE.U32 R24, R25, 0x4, R16 ;  /* 0x0000000419180825 */ /* 0x001fe200078e0010 */
[----:B------:R-:W-:-:S03]  /*0ee0*/  @P0 IADD3 R11, PT, PT, R11, 0x2, RZ ;  /* 0x000000020b0b0810 */ /* 0x000fc60007ffe0ff */
[----:B------:R-:W-:Y:S01]  /*0ef0*/  @P0 IMAD.WIDE.U32 R16, R27, 0x4, R16 ;  /* 0x000000041b100825 */ /* 0x000fe200078e0010 */
[C---:B------:R-:W-:Y:S01]  /*0f00*/  @P0 IADD3 R27, PT, PT, R21.reuse, 0x1, RZ ;  /* 0x00000001151b0810 */ /* 0x040fe20007ffe0ff */
[----:B------:R-:W2:Y:S02]  /*0f10*/  @P0 LDG.E R25, desc[UR8][R24.64] ;  /* 0x0000000818190981 */ /* 0x000ea4000c1e1900 */
[--C-:B-1----:R-:W-:Y:S02]  /*0f20*/  @P0 IMAD.WIDE.U32 R20, R21, 0x4, R18.reuse ;  /* 0x0000000415140825 */ /* 0x102fe400078e0012 */
[----:B------:R-:W2:Y:S02]  /*0f30*/  @P0 LDG.E R16, desc[UR8][R16.64] ;  /* 0x0000000810100981 */ /* 0x000ea4000c1e1900 */
[----:B------:R-:W-:Y:S02]  /*0f40*/  @P0 IMAD.WIDE.U32 R18, R27, 0x4, R18 ;  /* 0x000000041b120825 */ /* 0x000fe400078e0012 */
[----:B------:R-:W2:Y:S02]  /*0f50*/  @P0 LDG.E R21, desc[UR8][R20.64] ;  /* 0x0000000814150981 */ /* 0x000ea4000c1e1900 */
[----:B------:R-:W-:-:S02]  /*0f60*/  @!P1 IMAD R27, R9, R10, R11 ;  /* 0x0000000a091b9224 */ /* 0x000fc400078e020b */
[----:B---3--:R-:W-:Y:S01]  /*0f70*/  @!P1 IMAD R23, R11, R23, R0 ;  /* 0x000000170b179224 */ /* 0x008fe200078e0200 */
[----:B------:R-:W3:Y:S01]  /*0f80*/  @P0 LDG.E R18, desc[UR8][R18.64] ;  /* 0x0000000812120981 */ /* 0x000ee2000c1e1900 */
[----:B----4-:R-:W-:-:S04]  /*0f90*/  @!P1 IMAD.WIDE.U32 R14, R27, 0x4, R14 ;  /* 0x000000041b0e9825 */ /* 0x010fc800078e000e */
[----:B-----5:R-:W-:Y:S02]  /*0fa0*/  @!P1 IMAD.WIDE.U32 R12, R23, 0x4, R12 ;  /* 0x00000004170c9825 */ /* 0x020fe400078e000c */
[----:B------:R-:W4:Y:S04]  /*0fb0*/  @!P1 LDG.E R15, desc[UR8][R14.64] ;  /* 0x000000080e0f9981 */ /* 0x000f28000c1e1900 */
[----:B------:R-:W4:Y:S01]  /*0fc0*/  @!P1 LDG.E R12, desc[UR8][R12.64] ;  /* 0x000000080c0c9981 */ /* 0x000f22000c1e1900 */
[----:B--2---:R-:W-:-:S04]  /*0fd0*/  @P0 FFMA R25, R21, R25, R22 ;  /* 0x0000001915190223 */ /* 0x004fc80000000016 */
[----:B---3--:R-:W-:-:S04]  /*0fe0*/  @P0 FFMA R22, R18, R16, R25 ;  /* 0x0000001012160223 */ /* 0x008fc80000000019 */
[----:B----4-:R-:W-:-:S07]  /*0ff0*/  @!P1 FFMA R22, R15, R12, R22 ;  /* 0x0000000c0f169223 */ /* 0x010fce0000000016 */
.L_x_7:
[----:B------:R-:W0:Y:S01]  /*1000*/  LDCU UR4, c[0x0][0x3a0] ;  /* 0x00007400ff0477ac */ /* 0x000e220008000800 */
[----:B------:R-:W1:Y:S01]  /*1010*/  LDC.64 R10, c[0x0][0x390] ;  /* 0x0000e400ff0a7b82 */ /* 0x000e620000000a00 */
[C---:B0-----:R-:W-:Y:S01]  /*1020*/  IMAD R13, R9.reuse, UR4, R0 ;  /* 0x00000004090d7c24 */ /* 0x041fe2000f8e0200 */
[----:B------:R-:W0:Y:S01]  /*1030*/  LDCU UR4, c[0x0][0x398] ;  /* 0x00007300ff0477ac */ /* 0x000e220008000800 */
[----:B------:R-:W-:Y:S02]  /*1040*/  IADD3 R9, PT, PT, R9, 0x1, RZ ;  /* 0x0000000109097810 */ /* 0x000fe40007ffe0ff */
[----:B-1----:R-:W-:-:S05]  /*1050*/  IMAD.WIDE.U32 R10, R13, 0x4, R10 ;  /* 0x000000040d0a7825 */ /* 0x002fca00078e000a */
[----:B------:R1:W-:Y:S01]  /*1060*/  STG.E desc[UR8][R10.64], R22 ;  /* 0x000000160a007986 */ /* 0x0003e2000c101908 */
[----:B0-----:R-:W-:-:S13]  /*1070*/  ISETP.NE.AND P0, PT, R9, UR4, PT ;  /* 0x0000000409007c0c */ /* 0x001fda000bf05270 */
[----:B-1----:R-:W-:Y:S05]  /*1080*/  @P0 BRA `(.L_x_9) ;  /* 0xfffffff400880947 */ /* 0x002fea000383ffff */
[----:B------:R-:W-:Y:S05]  /*1090*/  EXIT ;  /* 0x000000000000794d */ /* 0x000fea0003800000 */
.L_x_10:
[----:B------:R-:W-:-:S00]  /*10a0*/  BRA `(.L_x_10) ;  /* 0xfffffffc00fc7947 */ /* 0x000fc0000383ffff */
[----:B------:R-:W-:-:S00]  /*10b0*/  NOP ;  /* 0x0000000000007918 */ /* 0x000fc00000000000 */
        /* <DEDUP_REMOVED lines=12> */
.L_x_27:


//--------------------- .text._Z27matrixMulKernel_1thread1rowPfS_S_jjj --------------------------
	.section	.text._Z27matrixMulKernel_1thread1rowPfS_S_jjj,"ax",@progbits
	.align	128
        .global         _Z27matrixMulKernel_1thread1rowPfS_S_jjj
        .type           _Z27matrixMulKernel_1thread1rowPfS_S_jjj,@function
        .size           _Z27matrixMulKernel_1thread1rowPfS_S_jjj,(.L_x_28 - _Z27matrixMulKernel_1thread1rowPfS_S_jjj)
        .other          _Z27matrixMulKernel_1thread1rowPfS_S_jjj,@"STO_CUDA_ENTRY STV_DEFAULT"
_Z27matrixMulKernel_1thread1rowPfS_S_jjj:
.text._Z27matrixMulKernel_1thread1rowPfS_S_jjj:
[----:B------:R-:W-:Y:S01]  /*0000*/  LDC R1, c[0x0][0x37c] ;  /* 0x0000df00ff017b82 */ /* 0x000fe20000000800 */
[----:B------:R-:W0:Y:S07]  /*0010*/  S2R R5, SR_TID.Y ;  /* 0x0000000000057919 */ /* 0x000e2e0000002200 */
[----:B------:R-:W0:Y:S01]  /*0020*/  S2UR UR4, SR_CTAID.Y ;  /* 0x00000000000479c3 */ /* 0x000e220000002600 */
[----:B------:R-:W1:Y:S07]  /*0030*/  LDCU UR5, c[0x0][0x398] ;  /* 0x00007300ff0577ac */ /* 0x000e6e0008000800 */
[----:B------:R-:W0:Y:S08]  /*0040*/  LDC R0, c[0x0][0x364] ;  /* 0x0000d900ff007b82 */ /* 0x000e300000000800 */
[----:B------:R-:W2:Y:S01]  /*0050*/  LDC R3, c[0x0][0x3a0] ;  /* 0x0000e800ff037b82 */ /* 0x000ea20000000800 */
[----:B0-----:R-:W-:Y:S01]  /*0060*/  IMAD R0, R0, UR4, R5 ;  /* 0x0000000400007c24 */ /* 0x001fe2000f8e0205 */
[----:B--2---:R-:W-:-:S04]  /*0070*/  ISETP.NE.AND P0, PT, R3, RZ, PT ;  /* 0x000000ff0300720c */ /* 0x004fc80003f05270 */
[----:B-1----:R-:W-:-:S13]  /*0080*/  ISETP.GE.U32.OR P0, PT, R0, UR5, !P0 ;  /* 0x0000000500007c0c */ /* 0x002fda000c706470 */
[----:B------:R-:W-:Y:S05]  /*0090*/  @P0 EXIT ;  /* 0x000000000000094d */ /* 0x000fea0003800000 */
[----:B------:R-:W0:Y:S01]  /*00a0*/  LDC R4, c[0x0][0x39c] ;  /* 0x0000e700ff047b82 */ /* 0x000e220000000800 */
[----:B------:R-:W1:Y:S01]  /*00b0*/  LDCU.64 UR4, c[0x0][0x358] ;  /* 0x00006b00ff0477ac */ /* 0x000e620008000a00 */
[----:B0-----:R-:W-:-:S13]  /*00c0*/  ISETP.NE.AND P0, PT, R4, RZ, PT ;  /* 0x000000ff0400720c */ /* 0x001fda0003f05270 */
[----:B-1----:R-:W-:Y:S05]  /*00d0*/  @P0 BRA `(.L_x_11) ;  /* 0x00000004002c0947 */ /* 0x002fea0003800000 */
        /* <DEDUP_REMOVED lines=8> */
[----:B------:R-:W-:-:S03]  /*0160*/  IMAD R7, R0, R3, 0x3 ;  /* 0x0000000300077424 */ /* 0x000fc600078e0203 */
[----:B------:R-:W-:-:S07]  /*0170*/  IADD3 R6, PT, PT, -R2, RZ, RZ ;  /* 0x000000ff02067210 */ /* 0x000fce0007ffe1ff */
.L_x_13:
[C---:B-1----:R-:W-:Y:S01]  /*0180*/  IADD3 R13, PT, PT, R7.reuse, -0x3, RZ ;  /* 0xfffffffd070d7810 */ /* 0x042fe20007ffe0ff */
[C-C-:B0-----:R-:W-:Y:S01]  /*0190*/  IMAD.WIDE.U32 R8, R7.reuse, 0x4, R4.reuse ;  /* 0x0000000407087825 */ /* 0x141fe200078e0004 */
[----:B------:R-:W-:Y:S02]  /*01a0*/  IADD3 R15, PT, PT, R7, -0x2, RZ ;  /* 0xfffffffe070f7810 */ /* 0x000fe40007ffe0ff */
[----:B------:R-:W-:Y:S01]  /*01b0*/  IADD3 R6, PT, PT, R6, 0x8, RZ ;  /* 0x0000000806067810 */ /* 0x000fe20007ffe0ff */
[--C-:B------:R-:W-:Y:S01]  /*01c0*/  IMAD.WIDE.U32 R12, R13, 0x4, R4.reuse ;  /* 0x000000040d0c7825 */ /* 0x100fe200078e0004 */
[C---:B------:R-:W-:Y:S02]  /*01d0*/  IADD3 R17, PT, PT, R7.reuse, -0x1, RZ ;  /* 0xffffffff07117810 */ /* 0x040fe40007ffe0ff */
[----:B------:R-:W-:Y:S01]  /*01e0*/  IADD3 R11, PT, PT, R7, 0x1, RZ ;  /* 0x00000001070b7810 */ /* 0x000fe20007ffe0ff */
[--C-:B------:R-:W-:Y:S01]  /*01f0*/  IMAD.WIDE.U32 R14, R15, 0x4, R4.reuse ;  /* 0x000000040f0e7825 */ /* 0x100fe200078e0004 */
[----:B------:R-:W-:Y:S01]  /*0200*/  IADD3 R19, PT, PT, R7, 0x2, RZ ;  /* 0x0000000207137810 */ /* 0x000fe20007ffe0ff */
[----:B------:R0:W-:Y:S01]  /*0210*/  STG.E desc[UR4][R12.64], RZ ;  /* 0x000000ff0c007986 */ /* 0x0001e2000c101904 */
[----:B------:R-:W-:Y:S01]  /*0220*/  ISETP.NE.AND P1, PT, R6, RZ, PT ;  /* 0x000000ff0600720c */ /* 0x000fe20003f25270 */
[--C-:B------:R-:W-:Y:S01]  /*0230*/  IMAD.WIDE.U32 R16, R17, 0x4, R4.reuse ;  /* 0x0000000411107825 */ /* 0x100fe200078e0004 */
[C---:B------:R-:W-:Y:S01]  /*0240*/  IADD3 R21, PT, PT, R7.reuse, 0x3, RZ ;  /* 0x0000000307157810 */ /* 0x040fe20007ffe0ff */
[----:B------:R1:W-:Y:S01]  /*0250*/  STG.E desc[UR4][R14.64], RZ ;  /* 0x000000ff0e007986 */ /* 0x0003e2000c101904 */
[----:B------:R-:W-:Y:S01]  /*0260*/  IADD3 R23, PT, PT, R7, 0x4, RZ ;  /* 0x0000000407177810 */ /* 0x000fe20007ffe0ff */
[--C-:B------:R-:W-:Y:S01]  /*0270*/  IMAD.WIDE.U32 R10, R11, 0x4, R4.reuse ;  /* 0x000000040b0a7825 */ /* 0x100fe200078e0004 */
[----:B------:R-:W-:Y:S01]  /*0280*/  IADD3 R7, PT, PT, R7, 0x8, RZ ;  /* 0x0000000807077810 */ /* 0x000fe20007ffe0ff */
[----:B------:R1:W-:Y:S02]  /*0290*/  STG.E desc[UR4][R16.64], RZ ;  /* 0x000000ff10007986 */ /* 0x0003e4000c101904 */
[----:B------:R-:W-:-:S02]  /*02a0*/  IMAD.WIDE.U32 R18, R19, 0x4, R4 ;  /* 0x0000000413127825 */ /* 0x000fc400078e0004 */
[----:B------:R1:W-:Y:S02]  /*02b0*/  STG.E desc[UR4][R8.64], RZ ;  /* 0x000000ff08007986 */ /* 0x0003e4000c101904 */
[--C-:B------:R-:W-:Y:S02]  /*02c0*/  IMAD.WIDE.U32 R20, R21, 0x4, R4.reuse ;  /* 0x0000000415147825 */ /* 0x100fe400078e0004 */
[----:B------:R1:W-:Y:S02]  /*02d0*/  STG.E desc[UR4][R10.64], RZ ;  /* 0x000000ff0a007986 */ /* 0x0003e4000c101904 */
[----:B0-----:R-:W-:Y:S02]  /*02e0*/  IMAD.WIDE.U32 R12, R23, 0x4, R4 ;  /* 0x00000004170c7825 */ /* 0x001fe400078e0004 */
[----:B------:R1:W-:Y:S04]  /*02f0*/  STG.E desc[UR4][R18.64], RZ ;  /* 0x000000ff12007986 */ /* 0x0003e8000c101904 */
[----:B------:R1:W-:Y:S04]  /*0300*/  STG.E desc[UR4][R20.64], RZ ;  /* 0x000000ff14007986 */ /* 0x0003e8000c101904 */
[----:B------:R1:W-:Y:S01]  /*0310*/  STG.E desc[UR4][R12.64], RZ ;  /* 0x000000ff0c007986 */ /* 0x0003e2000c101904 */
[----:B------:R-:W-:Y:S05]  /*0320*/  @P1 BRA `(.L_x_13) ;  /* 0xfffffffc00941947 */ /* 0x000fea000383ffff */
.L_x_12:
[----:B------:R-:W-:Y:S05]  /*0330*/  @!P0 EXIT ;  /* 0x000000000000894d */ /* 0x000fea0003800000 */
[----:B------:R-:W-:Y:S02]  /*0340*/  ISETP.GE.U32.AND P0, PT, R22, 0x4, PT ;  /* 0x000000041600780c */ /* 0x000fe40003f06070 */
[----:B-1----:R-:W-:-:S04]  /*0350*/  LOP3.LUT R12, R3, 0x3, RZ, 0xc0, !PT ;  /* 0x00000003030c7812 */ /* 0x002fc800078ec0ff */
[----:B------:R-:W-:-:S07]  /*0360*/  ISETP.NE.AND P1, PT, R12, RZ, PT ;  /* 0x000000ff0c00720c */ /* 0x000fce0003f25270 */
[----:B------:R-:W-:Y:S06]  /*0370*/  @!P0 BRA `(.L_x_14) ;  /* 0x0000000000388947 */ /* 0x000fec0003800000 */
[----:B------:R-:W0:Y:S01]  /*0380*/  LDC.64 R10, c[0x0][0x390] ;  /* 0x0000e400ff0a7b82 */ /* 0x000e220000000a00 */
[----:B------:R-:W-:Y:S01]  /*0390*/  IMAD R5, R0, R3, R2 ;  /* 0x0000000300057224 */ /* 0x000fe200078e0202 */
[----:B------:R-:W-:-:S04]  /*03a0*/  IADD3 R2, PT, PT, R2, 0x4, RZ ;  /* 0x0000000402027810 */ /* 0x000fc80007ffe0ff */
[C---:B------:R-:W-:Y:S02]  /*03b0*/  IADD3 R7, PT, PT, R5.reuse, 0x1, RZ ;  /* 0x0000000105077810 */ /* 0x040fe40007ffe0ff */
[C---:B------:R-:W-:Y:S02]  /*03c0*/  IADD3 R9, PT, PT, R5.reuse, 0x2, RZ ;  /* 0x0000000205097810 */ /* 0x040fe40007ffe0ff */
[C---:B------:R-:W-:Y:S01]  /*03d0*/  IADD3 R13, PT, PT, R5.reuse, 0x3, RZ ;  /* 0x00000003050d7810 */ /* 0x040fe20007ffe0ff */
        /* <DEDUP_REMOVED lines=8> */
.L_x_14:
[----:B------:R-:W-:Y:S05]  /*0460*/  @!P1 EXIT ;  /* 0x000000000000994d */ /* 0x000fea0003800000 */
[----:B------:R-:W-:Y:S02]  /*0470*/  ISETP.NE.AND P0, PT, R12, 0x1, PT ;  /* 0x000000010c00780c */ /* 0x000fe40003f05270 */
[----:B0-----:R-:W-:-:S04]  /*0480*/  LOP3.LUT R4, R3, 0x1, RZ, 0xc0, !PT ;  /* 0x0000000103047812 */ /* 0x001fc800078ec0ff */
[----:B------:R-:W-:-:S07]  /*0490*/  ISETP.NE.U32.AND P1, PT, R4, 0x1, PT ;  /* 0x000000010400780c */ /* 0x000fce0003f25070 */
[----:B------:R-:W-:Y:S06]  /*04a0*/  @!P0 BRA `(.L_x_15) ;  /* 0x0000000000208947 */ /* 0x000fec0003800000 */
[----:B------:R-:W0:Y:S01]  /*04b0*/  LDC.64 R4, c[0x0][0x390] ;  /* 0x0000e400ff047b82 */ /* 0x000e220000000a00 */
[----:B------:R-:W-:Y:S01]  /*04c0*/  IMAD R7, R0, R3, R2 ;  /* 0x0000000300077224 */ /* 0x000fe200078e0202 */
[----:B------:R-:W-:-:S04]  /*04d0*/  IADD3 R2, PT, PT, R2, 0x2, RZ ;  /* 0x0000000202027810 */ /* 0x000fc80007ffe0ff */
[C---:B------:R-:W-:Y:S01]  /*04e0*/  IADD3 R9, PT, PT, R7.reuse, 0x1, RZ ;  /* 0x0000000107097810 */ /* 0x040fe20007ffe0ff */
[----:B0-----:R-:W-:-:S04]  /*04f0*/  IMAD.WIDE.U32 R6, R7, 0x4, R4 ;  /* 0x0000000407067825 */ /* 0x001fc800078e0004 */
[----:B------:R-:W-:Y:S01]  /*0500*/  IMAD.WIDE.U32 R4, R9, 0x4, R4 ;  /* 0x0000000409047825 */ /* 0x000fe200078e0004 */
[----:B------:R0:W-:Y:S04]  /*0510*/  STG.E desc[UR4][R6.64], RZ ;  /* 0x000000ff06007986 */ /* 0x0001e8000c101904 */
[----:B------:R0:W-:Y:S02]  /*0520*/  STG.E desc[UR4][R4.64], RZ ;  /* 0x000000ff04007986 */ /* 0x0001e4000c101904 */
.L_x_15:
[----:B------:R-:W-:Y:S05]  /*0530*/  @P1 EXIT ;  /* 0x000000000000194d */ /* 0x000fea0003800000 */
[----:B0-----:R-:W0:Y:S01]  /*0540*/  LDC.64 R4, c[0x0][0x390] ;  /* 0x0000e400ff047b82 */ /* 0x001e220000000a00 */
[----:B------:R-:W-:-:S04]  /*0550*/  IMAD R3, R0, R3, R2 ;  /* 0x0000000300037224 */ /* 0x000fc800078e0202 */
[----:B0-----:R-:W-:-:S05]  /*0560*/  IMAD.WIDE.U32 R2, R3, 0x4, R4 ;  /* 0x0000000403027825 */ /* 0x001fca00078e0004 */
[----:B------:R-:W-:Y:S01]  /*0570*/  STG.E desc[UR4][R2.64], RZ ;  /* 0x000000ff02007986 */ /* 0x000fe2000c101904 */
[----:B------:R-:W-:Y:S05]  /*0580*/  EXIT ;  /* 0x000000000000794d */ /* 0x000fea0003800000 */
.L_x_11:
[C---:B------:R-:W-:Y:S02]  /*0590*/  LOP3.LUT R2, R4.reuse, 0xfffffff8, RZ, 0xc0, !PT ;  /* 0xfffffff804027812 */ /* 0x040fe400078ec0ff */
[C---:B------:R-:W-:Y:S02]  /*05a0*/  LOP3.LUT R3, R4.reuse, 0x7, RZ, 0xc0, !PT ;  /* 0x0000000704037812 */ /* 0x040fe400078ec0ff */
[----:B------:R-:W-:Y:S02]  /*05b0*/  LOP3.LUT R4, R4, 0x3, RZ, 0xc0, !PT ;  /* 0x0000000304047812 */ /* 0x000fe400078ec0ff */
[----:B------:R-:W-:Y:S02]  /*05c0*/  MOV R5, RZ ;  /* 0x000000ff00057202 */ /* 0x000fe40000000f00 */
[----:B------:R-:W-:-:S07]  /*05d0*/  IADD3 R6, PT, PT, -R2, RZ, RZ ;  /* 0x000000ff02067210 */ /* 0x000fce0007ffe1ff */
.L_x_20:
[----:B0-----:R-:W0:Y:S01]  /*05e0*/  LDC R7, c[0x0][0x39c] ;  /* 0x0000e700ff077b82 */ /* 0x001e220000000800 */
[----:B------:R-:W-:Y:S01]  /*05f0*/  HFMA2 R18, -RZ, RZ, 0, 0 ;  /* 0x00000000ff127431 */ /* 0x000fe200000001ff */
[----:B------:R-:W-:Y:S02]  /*0600*/  MOV R12, RZ ;  /* 0x000000ff000c7202 */ /* 0x000fe40000000f00 */
[----:B0-----:R-:W-:-:S13]  /*0610*/  ISETP.GE.U32.AND P0, PT, R7, 0x8, PT ;  /* 0x000000080700780c */ /* 0x001fda0003f06070 */
[----:B------:R-:W-:Y:S05]  /*0620*/  @!P0 BRA `(.L_x_16) ;  /* 0x0000000400288947 */ /* 0x000fea0003800000 */
[----:B------:R-:W0:Y:S01]  /*0630*/  LDC R10, c[0x0][0x3a0] ;  /* 0x0000e800ff0a7b82 */ /* 0x000e220000000800 */
[----:B------:R-:W-:Y:S01]  /*0640*/  IMAD R9, R0, R7, 0x3 ;  /* 0x0000000300097424 */ /* 0x000fe200078e0207 */
[----:B------:R-:W-:Y:S02]  /*0650*/  MOV R18, RZ ;  /* 0x000000ff00127202 */ /* 0x000fe40000000f00 */
[-C--:B------:R-:W-:Y:S02]  /*0660*/  MOV R11, R5.reuse ;  /* 0x00000005000b7202 */ /* 0x080fe40000000f00 */
[----:B------:R-:W-:Y:S02]  /*0670*/  MOV R20, R6 ;  /* 0x0000000600147202 */ /* 0x000fe40000000f00 */
[----:B0-----:R-:W-:Y:S01]  /*0680*/  IADD3 R8, PT, PT, R5, R10, RZ ;  /* 0x0000000a05087210 */ /* 0x001fe20007ffe0ff */
[C-C-:B------:R-:W-:Y:S01]  /*0690*/  IMAD R21, R10.reuse, 0x3, R5.reuse ;  /* 0x000000030a157824 */ /* 0x140fe200078e0205 */
[CC--:B------:R-:W-:Y:S01]  /*06a0*/  LEA R19, R10.reuse, R5.reuse, 0x1 ;  /* 0x000000050a137211 */ /* 0x0c0fe200078e08ff */
[C-C-:B------:R-:W-:Y:S01]  /*06b0*/  IMAD R25, R10.reuse, 0x5, R5.reuse ;  /* 0x000000050a197824 */ /* 0x140fe200078e0205 */
[C---:B------:R-:W-:Y:S01]  /*06c0*/  LEA R23, R10.reuse, R5, 0x2 ;  /* 0x000000050a177211 */ /* 0x040fe200078e10ff */
[----:B------:R-:W-:-:S02]  /*06d0*/  IMAD R27, R10, 0x6, R5 ;  /* 0x000000060a1b7824 */ /* 0x000fc400078e0205 */
[----:B------:R-:W-:-:S07]  /*06e0*/  IMAD R29, R10, 0x7, R5 ;  /* 0x000000070a1d7824 */ /* 0x000fce00078e0205 */
.L_x_17:
[----:B------:R-:W0:Y:S01]  /*06f0*/  LDC.64 R14, c[0x0][0x380] ;  /* 0x0000e000ff0e7b82 */ /* 0x000e220000000a00 */
[----:B------:R-:W-:-:S07]  /*0700*/  VIADD R17, R9, 0xfffffffd ;  /* 0xfffffffd09117836 */ /* 0x000fce0000000000 */
[----:B------:R-:W1:Y:S01]  /*0710*/  LDC.64 R12, c[0x0][0x388] ;  /* 0x0000e200ff0c7b82 */ /* 0x000e620000000a00 */
[----:B0-----:R-:W-:-:S05]  /*0720*/  IMAD.WIDE.U32 R16, R17, 0x4, R14 ;  /* 0x0000000411107825 */ /* 0x001fca00078e000e */
[----:B------:R1:W2:Y:S02]  /*0730*/  LDG.E R22, desc[UR4][R16.64] ;  /* 0x0000000410167981 */ /* 0x0002a4000c1e1900 */
[----:B-1----:R-:W-:-:S05]  /*0740*/  IMAD.WIDE.U32 R16, R11, 0x4, R12 ;  /* 0x000000040b107825 */ /* 0x002fca00078e000c */
[----:B------:R0:W2:Y:S01]  /*0750*/  LDG.E R24, desc[UR4][R16.64] ;  /* 0x0000000410187981 */ /* 0x0000a2000c1e1900 */
[----:B------:R-:W-:-:S05]  /*0760*/  IADD3 R26, PT, PT, R9, -0x2, RZ ;  /* 0xfffffffe091a7810 */ /* 0x000fca0007ffe0ff */
[----:B0-----:R-:W-:-:S04]  /*0770*/  IMAD.WIDE.U32 R16, R26, 0x4, R14 ;  /* 0x000000041a107825 */ /* 0x001fc800078e000e */
[----:B--2---:R-:W-:Y:S02]  /*0780*/  FFMA R18, R22, R24, R18 ;  /* 0x0000001816127223 */ /* 0x004fe40000000012 */
[----:B------:R0:W2:Y:S02]  /*0790*/  LDG.E R22, desc[UR4][R16.64] ;  /* 0x0000000410167981 */ /* 0x0000a4000c1e1900 */
[----:B0-----:R-:W-:-:S05]  /*07a0*/  IMAD.WIDE.U32 R16, R8, 0x4, R12 ;  /* 0x0000000408107825 */ /* 0x001fca00078e000c */
[----:B------:R0:W2:Y:S01]  /*07b0*/  LDG.E R24, desc[UR4][R16.64] ;  /* 0x0000000410187981 */ /* 0x0000a2000c1e1900 */
[----:B------:R-:W-:-:S05]  /*07c0*/  IADD3 R26, PT, PT, R9, -0x1, RZ ;  /* 0xffffffff091a7810 */ /* 0x000fca0007ffe0ff */
[----:B0-----:R-:W-:-:S04]  /*07d0*/  IMAD.WIDE.U32 R16, R26, 0x4, R14 ;  /* 0x000000041a107825 */ /* 0x001fc800078e000e */
[----:B--2---:R-:W-:Y:S02]  /*07e0*/  FFMA R18, R22, R24, R18 ;  /* 0x0000001816127223 */ /* 0x004fe40000000012 */
[----:B------:R0:W2:Y:S02]  /*07f0*/  LDG.E R22, desc[UR4][R16.64] ;  /* 0x0000000410167981 */ /* 0x0000a4000c1e1900 */
[----:B0-----:R-:W-:-:S05]  /*0800*/  IMAD.WIDE.U32 R16, R19, 0x4, R12 ;  /* 0x0000000413107825 */ /* 0x001fca00078e000c */
[----:B------:R0:W2:Y:S02]  /*0810*/  LDG.E R24, desc[UR4][R16.64] ;  /* 0x0000000410187981 */ /* 0x0000a4000c1e1900 */
[----:B0-----:R-:W-:-:S04]  /*0820*/  IMAD.WIDE.U32 R16, R9, 0x4, R14 ;  /* 0x0000000409107825 */ /* 0x001fc800078e000e */
[----:B--2---:R-:W-:Y:S02]  /*0830*/  FFMA R18, R22, R24, R18 ;  /* 0x0000001816127223 */ /* 0x004fe40000000012 */
[----:B------:R0:W2:Y:S02]  /*0840*/  LDG.E R22, desc[UR4][R16.64] ;  /* 0x0000000410167981 */ /* 0x0000a4000c1e1900 */
[----:B0-----:R-:W-:-:S05]  /*0850*/  IMAD.WIDE.U32 R16, R21, 0x4, R12 ;  /* 0x0000000415107825 */ /* 0x001fca00078e000c */
[----:B------:R0:W2:Y:S01]  /*0860*/  LDG.E R24, desc[UR4][R16.64] ;  /* 0x0000000410187981 */ /* 0x0000a2000c1e1900 */
[----:B------:R-:W-:-:S05]  /*0870*/  IADD3 R26, PT, PT, R9, 0x1, RZ ;  /* 0x00000001091a7810 */ /* 0x000fca0007ffe0ff */
        /* <DEDUP_REMOVED lines=13> */
[----:B--2---:R-:W-:Y:S01]  /*0950*/  FFMA R18, R22, R24, R18 ;  /* 0x0000001816127223 */ /* 0x004fe20000000012 */
[----:B------:R-:W-:Y:S01]  /*0960*/  IADD3 R24, PT, PT, R9, 0x4, RZ ;  /* 0x0000000409187810 */ /* 0x000fe20007ffe0ff */
[----:B------:R0:W2:Y:S04]  /*0970*/  LDG.E R22, desc[UR4][R16.64] ;  /* 0x0000000410167981 */ /* 0x0000a8000c1e1900 */
[----:B------:R-:W-:-:S04]  /*0980*/  IMAD.WIDE.U32 R14, R24, 0x4, R14 ;  /* 0x00000004180e7825 */ /* 0x000fc800078e000e */
[--C-:B0-----:R-:W-:Y:S02]  /*0990*/  IMAD.WIDE.U32 R16, R27, 0x4, R12.reuse ;  /* 0x000000041b107825 */ /* 0x101fe400078e000c */
[----:B------:R-:W3:Y:S02]  /*09a0*/  LDG.E R15, desc[UR4][R14.64] ;  /* 0x000000040e0f7981 */ /* 0x000ee4000c1e1900 */
[----:B------:R-:W-:Y:S02]  /*09b0*/  IMAD.WIDE.U32 R12, R29, 0x4, R12 ;  /* 0x000000041d0c7825 */ /* 0x000fe400078e000c */
[----:B------:R-:W2:Y:S04]  /*09c0*/  LDG.E R24, desc[UR4][R16.64] ;  /* 0x0000000410187981 */ /* 0x000ea8000c1e1900 */
[----:B------:R-:W3:Y:S01]  /*09d0*/  LDG.E R12, desc[UR4][R12.64] ;  /* 0x000000040c0c7981 */ /* 0x000ee2000c1e1900 */
[----:B------:R-:W-:-:S04]  /*09e0*/  IADD3 R20, PT, PT, R20, 0x8, RZ ;  /* 0x0000000814147810 */ /* 0x000fc80007ffe0ff */
[----:B------:R-:W-:Y:S01]  /*09f0*/  ISETP.NE.AND P0, PT, R20, RZ, PT ;  /* 0x000000ff1400720c */ /* 0x000fe20003f05270 */
[C---:B------:R-:W-:Y:S01]  /*0a00*/  IMAD R29, R10.reuse, 0x8, R29 ;  /* 0x000000080a1d7824 */ /* 0x040fe200078e021d */
[----:B------:R-:W-:Y:S02]  /*0a10*/  IADD3 R9, PT, PT, R9, 0x8, RZ ;  /* 0x0000000809097810 */ /* 0x000fe40007ffe0ff */
[C---:B------:R-:W-:Y:S02]  /*0a20*/  LEA R8, R10.reuse, R8, 0x3 ;  /* 0x000000080a087211 */ /* 0x040fe400078e18ff */
[C---:B------:R-:W-:Y:S02]  /*0a30*/  LEA R19, R10.reuse, R19, 0x3 ;  /* 0x000000130a137211 */ /* 0x040fe400078e18ff */
[C---:B------:R-:W-:Y:S02]  /*0a40*/  LEA R21, R10.reuse, R21, 0x3 ;  /* 0x000000150a157211 */ /* 0x040fe400078e18ff */
[----:B------:R-:W-:-:S02]  /*0a50*/  LEA R23, R10, R23, 0x3 ;  /* 0x000000170a177211 */ /* 0x000fc400078e18ff */
[C---:B------:R-:W-:Y:S02]  /*0a60*/  LEA R25, R10.reuse, R25, 0x3 ;  /* 0x000000190a197211 */ /* 0x040fe400078e18ff */
[C---:B------:R-:W-:Y:S02]  /*0a70*/  LEA R27, R10.reuse, R27, 0x3 ;  /* 0x0000001b0a1b7211 */ /* 0x040fe400078e18ff */
[----:B------:R-:W-:Y:S01]  /*0a80*/  LEA R11, R10, R11, 0x3 ;  /* 0x0000000b0a0b7211 */ /* 0x000fe200078e18ff */
[----:B--2---:R-:W-:-:S04]  /*0a90*/  FFMA R18, R22, R24, R18 ;  /* 0x0000001816127223 */ /* 0x004fc80000000012 */
[----:B---3--:R-:W-:Y:S01]  /*0aa0*/  FFMA R18, R15, R12, R18 ;  /* 0x0000000c0f127223 */ /* 0x008fe20000000012 */
[----:B------:R-:W-:Y:S06]  /*0ab0*/  @P0 BRA `(.L_x_17) ;  /* 0xfffffffc000c0947 */ /* 0x000fec000383ffff */
[----:B------:R-:W-:-:S07]  /*0ac0*/  MOV R12, R2 ;  /* 0x00000002000c7202 */ /* 0x000fce0000000f00 */
.L_x_16:
[----:B------:R-:W-:-:S13]  /*0ad0*/  ISETP.NE.AND P0, PT, R3, RZ, PT ;  /* 0x000000ff0300720c */ /* 0x000fda0003f05270 */
[----:B------:R-:W-:Y:S05]  /*0ae0*/  @!P0 BRA `(.L_x_18) ;  /* 0x00000004000c8947 */ /* 0x000fea0003800000 */
[----:B------:R-:W-:Y:S02]  /*0af0*/  IADD3 R8, PT, PT, R3, -0x1, RZ ;  /* 0xffffffff03087810 */ /* 0x000fe40007ffe0ff */
[----:B------:R-:W-:Y:S02]  /*0b00*/  ISETP.NE.AND P1, PT, R4, RZ, PT ;  /* 0x000000ff0400720c */ /* 0x000fe40003f25270 */
[----:B------:R-:W-:-:S13]  /*0b10*/  ISETP.GE.U32.AND P0, PT, R8, 0x3, PT ;  /* 0x000000030800780c */ /* 0x000fda0003f06070 */
[----:B------:R-:W-:Y:S05]  /*0b20*/  @!P0 BRA `(.L_x_19) ;  /* 0x0000000000808947 */ /* 0x000fea0003800000 */
[----:B------:R-:W0:Y:S01]  /*0b30*/  LDC R13, c[0x0][0x3a0] ;  /* 0x0000e800ff0d7b82 */ /* 0x000e220000000800 */
[----:B------:R-:W-:-:S05]  /*0b40*/  IMAD R15, R0, R7, R12 ;  /* 0x00000007000f7224 */ /* 0x000fca00078e020c */
[C---:B------:R-:W-:Y:S02]  /*0b50*/  IADD3 R21, PT, PT, R15.reuse, 0x1, RZ ;  /* 0x000000010f157810 */ /* 0x040fe40007ffe0ff */
[----:B------:R-:W1:Y:S08]  /*0b60*/  LDC.64 R8, c[0x0][0x388] ;  /* 0x0000e200ff087b82 */ /* 0x000e700000000a00 */
[----:B------:R-:W2:Y:S01]  /*0b70*/  LDC.64 R10, c[0x0][0x380] ;  /* 0x0000e000ff0a7b82 */ /* 0x000ea20000000a00 */
[----:B0-----:R-:W-:Y:S01]  /*0b80*/  IMAD R14, R12, R13, R5 ;  /* 0x0000000d0c0e7224 */ /* 0x001fe200078e0205 */
[----:B------:R-:W-:-:S03]  /*0b90*/  IADD3 R17, PT, PT, R15, 0x2, RZ ;  /* 0x000000020f117810 */ /* 0x000fc60007ffe0ff */
[C---:B-1----:R-:W-:Y:S01]  /*0ba0*/  IMAD.WIDE.U32 R22, R14.reuse, 0x4, R8 ;  /* 0x000000040e167825 */ /* 0x042fe200078e0008 */
[----:B------:R-:W-:-:S04]  /*0bb0*/  IADD3 R14, PT, PT, R14, R13, RZ ;  /* 0x0000000d0e0e7210 */ /* 0x000fc80007ffe0ff */
[CC--:B------:R-:W-:Y:S01]  /*0bc0*/  IADD3 R19, PT, PT, R14.reuse, R13.reuse, RZ ;  /* 0x0000000d0e137210 */ /* 0x0c0fe20007ffe0ff */
[--C-:B--2---:R-:W-:Y:S01]  /*0bd0*/  IMAD.WIDE.U32 R26, R15, 0x4, R10.reuse ;  /* 0x000000040f1a7825 */ /* 0x104fe200078e000a */
[----:B------:R-:W2:Y:S03]  /*0be0*/  LDG.E R22, desc[UR4][R22.64] ;  /* 0x0000000416167981 */ /* 0x000ea6000c1e1900 */
[----:B------:R-:W-:Y:S01]  /*0bf0*/  IMAD.WIDE.U32 R20, R21, 0x4, R10 ;  /* 0x0000000415147825 */ /* 0x000fe200078e000a */
[----:B------:R-:W-:Y:S01]  /*0c00*/  IADD3 R29, PT, PT, R15, 0x3, RZ ;  /* 0x000000030f1d7810 */ /* 0x000fe20007ffe0ff */
[----:B------:R-:W2:Y:S02]  /*0c10*/  LDG.E R27, desc[UR4][R26.64] ;  /* 0x000000041a1b7981 */ /* 0x000ea4000c1e1900 */
[----:B------:R-:W-:Y:S01]  /*0c20*/  IMAD.WIDE.U32 R24, R14, 0x4, R8 ;  /* 0x000000040e187825 */ /* 0x000fe200078e0008 */
[----:B------:R-:W-:Y:S01]  /*0c30*/  IADD3 R13, PT, PT, R19, R13, RZ ;  /* 0x0000000d130d7210 */ /* 0x000fe20007ffe0ff */
[----:B------:R-:W3:Y:S02]  /*0c40*/  LDG.E R20, desc[UR4][R20.64] ;  /* 0x0000000414147981 */ /* 0x000ee4000c1e1900 */
[----:B------:R-:W-:-:S02]  /*0c50*/  IMAD.WIDE.U32 R16, R17, 0x4, R10 ;  /* 0x0000000411107825 */ /* 0x000fc400078e000a */
[----:B------:R-:W3:Y:S02]  /*0c60*/  LDG.E R25, desc[UR4][R24.64] ;  /* 0x0000000418197981 */ /* 0x000ee4000c1e1900 */
[----:B------:R-:W-:Y:S02]  /*0c70*/  IMAD.WIDE.U32 R14, R19, 0x4, R8 ;  /* 0x00000004130e7825 */ /* 0x000fe400078e0008 */
[----:B------:R-:W4:Y:S02]  /*0c80*/  LDG.E R17, desc[UR4][R16.64] ;  /* 0x0000000410117981 */ /* 0x000f24000c1e1900 */
[----:B------:R-:W-:Y:S02]  /*0c90*/  IMAD.WIDE.U32 R10, R29, 0x4, R10 ;  /* 0x000000041d0a7825 */ /* 0x000fe400078e000a */
[----:B------:R-:W4:Y:S02]  /*0ca0*/  LDG.E R14, desc[UR4][R14.64] ;  /* 0x000000040e0e7981 */ /* 0x000f24000c1e1900 */
[----:B------:R-:W-:-:S02]  /*0cb0*/  IMAD.WIDE.U32 R8, R13, 0x4, R8 ;  /* 0x000000040d087825 */ /* 0x000fc400078e0008 */
[----:B------:R-:W5:Y:S04]  /*0cc0*/  LDG.E R11, desc[UR4][R10.64] ;  /* 0x000000040a0b7981 */ /* 0x000f68000c1e1900 */
[----:B------:R-:W5:Y:S01]  /*0cd0*/  LDG.E R8, desc[UR4][R8.64] ;  /* 0x0000000408087981 */ /* 0x000f62000c1e1900 */
[----:B------:R-:W-:Y:S01]  /*0ce0*/  IADD3 R12, PT, PT, R12, 0x4, RZ ;  /* 0x000000040c0c7810 */ /* 0x000fe20007ffe0ff */
[----:B--2---:R-:W-:-:S04]  /*0cf0*/  FFMA R27, R27, R22, R18 ;  /* 0x000000161b1b7223 */ /* 0x004fc80000000012 */
[----:B---3--:R-:W-:-:S04]  /*0d00*/  FFMA R20, R20, R25, R27 ;  /* 0x0000001914147223 */ /* 0x008fc8000000001b */
[----:B----4-:R-:W-:-:S04]  /*0d10*/  FFMA R20, R17, R14, R20 ;  /* 0x0000000e11147223 */ /* 0x010fc80000000014 */
[----:B-----5:R-:W-:-:S07]  /*0d20*/  FFMA R18, R11, R8, R20 ;  /* 0x000000080b127223 */ /* 0x020fce0000000014 */
.L_x_19:
[----:B------:R-:W-:Y:S05]  /*0d30*/  @!P1 BRA `(.L_x_18) ;  /* 0x0000000000789947 */ /* 0x000fea0003800000 */
[----:B------:R-:W-:Y:S01]  /*0d40*/  ISETP.NE.AND P0, PT, R4, 0x1, PT ;  /* 0x000000010400780c */ /* 0x000fe20003f05270 */
[----:B------:R-:W0:Y:S01]  /*0d50*/  LDC.64 R20, c[0x0][0x388] ;  /* 0x0000e200ff147b82 */ /* 0x000e220000000a00 */
[----:B------:R-:W-:-:S07]  /*0d60*/  LOP3.LUT P1, RZ, R7, 0x1, RZ, 0xc0, !PT ;  /* 0x0000000107ff7812 */ /* 0x000fce000782c0ff */
[----:B------:R-:W1:Y:S04]  /*0d70*/  LDC.64 R8, c[0x0][0x380] ;  /* 0x0000e000ff087b82 */ /* 0x000e680000000a00 */
[----:B------:R-:W-:-:S04]  /*0d80*/  @P0 IMAD R17, R0, R7, R12 ;  /* 0x0000000700110224 */ /* 0x000fc800078e020c */
[----:B------:R-:W2:Y:S08]  /*0d90*/  @P0 LDC R16, c[0x0][0x3a0] ;  /* 0x0000e800ff100b82 */ /* 0x000eb00000000800 */
[----:B------:R-:W3:Y:S08]  /*0da0*/  @P1 LDC R13, c[0x0][0x3a0] ;  /* 0x0000e800ff0d1b82 */ /* 0x000ef00000000800 */
[----:B------:R-:W4:Y:S08]  /*0db0*/  LDC.64 R10, c[0x0][0x380] ;  /* 0x0000e000ff0a7b82 */ /* 0x000f300000000a00 */
[----:B------:R-:W5:Y:S01]  /*0dc0*/  LDC.64 R14, c[0x0][0x388] ;  /* 0x0000e200ff0e7b82 */ /* 0x000f620000000a00 */
[C---:B--2---:R-:W-:Y:S01]  /*0dd0*/  @P0 IMAD R19, R12.reuse, R16, R5 ;  /* 0x000000100c130224 */ /* 0x044fe200078e0205 */
[----:B------:R-:W-:-:S03]  /*0de0*/  @P0 IADD3 R12, PT, PT, R12, 0x2, RZ ;  /* 0x000000020c0c0810 */ /* 0x000fc60007ffe0ff */
[C---:B0-----:R-:W-:Y:S01]  /*0df0*/  @P0 IMAD.WIDE.U32 R22, R19.reuse, 0x4, R20 ;  /* 0x0000000413160825 */ /* 0x041fe200078e0014 */
[----:B------:R-:W-:Y:S02]  /*0e00*/  @P0 IADD3 R25, PT, PT, R19, R16, RZ ;  /* 0x0000001013190210 */ /* 0x000fe40007ffe0ff */
[C---:B------:R-:W-:Y:S01]  /*0e10*/  @P0 IADD3 R19, PT, PT, R17.reuse, 0x1, RZ ;  /* 0x0000000111130810 */ /* 0x040fe20007ffe0ff */
[----:B-1----:R-:W-:Y:S02]  /*0e20*/  @P0 IMAD.WIDE.U32 R16, R17, 0x4, R8 ;  /* 0x0000000411100825 */ /* 0x002fe400078e0008 */
[----:B------:R-:W2:Y:S02]  /*0e30*/  @P0 LDG.E R23, desc[UR4][R22.64] ;  /* 0x0000000416170981 */ /* 0x000ea4000c1e1900 */
[----:B------:R-:W-:Y:S02]  /*0e40*/  @P0 IMAD.WIDE.U32 R20, R25, 0x4, R20 ;  /* 0x0000000419140825 */ /* 0x000fe400078e0014 */
[----:B------:R-:W2:Y:S02]  /*0e50*/  @P0 LDG.E R17, desc[UR4][R16.64] ;  /* 0x0000000410110981 */ /* 0x000ea4000c1e1900 */
[----:B------:R-:W-:-:S02]  /*0e60*/  @P0 IMAD.WIDE.U32 R8, R19, 0x4, R8 ;  /* 0x0000000413080825 */ /* 0x000fc400078e0008 */
[----:B------:R-:W2:Y:S02]  /*0e70*/  @P0 LDG.E R20, desc[UR4][R20.64] ;  /* 0x0000000414140981 */ /* 0x000ea4000c1e1900 */
[----:B------:R-:W-:Y:S02]  /*0e80*/  @P1 IMAD R7, R0, R7, R12 ;  /* 0x0000000700071224 */ /* 0x000fe400078e020c */
[----:B---3--:R-:W-:Y:S01]  /*0e90*/  @P1 IMAD R13, R12, R13, R5 ;  /* 0x0000000d0c0d1224 */ /* 0x008fe200078e0205 */
[----:B------:R-:W3:Y:S01]  /*0ea0*/  @P0 LDG.E R8, desc[UR4][R8.64] ;  /* 0x0000000408080981 */ /* 0x000ee2000c1e1900 */
[----:B----4-:R-:W-:-:S04]  /*0eb0*/  @P1 IMAD.WIDE.U32 R10, R7, 0x4, R10 ;  /* 0x00000004070a1825 */ /* 0x010fc800078e000a */
[----:B-----5:R-:W-:Y:S02]  /*0ec0*/  @P1 IMAD.WIDE.U32 R14, R13, 0x4, R14 ;  /* 0x000000040d0e1825 */ /* 0x020fe400078e000e */
[----:B------:R-:W4:Y:S04]  /*0ed0*/  @P1 LDG.E R11, desc[UR4][R10.64] ;  /* 0x000000040a0b1981 */ /* 0x000f28000c1e1900 */
[----:B------:R-:W4:Y:S01]  /*0ee0*/  @P1 LDG.E R14, desc[UR4][R14.64] ;  /* 0x000000040e0e1981 */ /* 0x000f22000c1e1900 */
[----:B--2---:R-:W-:-:S04]  /*0ef0*/  @P0 FFMA R23, R17, R23, R18 ;  /* 0x0000001711170223 */ /* 0x004fc80000000012 */
[----:B---3--:R-:W-:-:S04]  /*0f00*/  @P0 FFMA R18, R8, R20, R23 ;  /* 0x0000001408120223 */ /* 0x008fc80000000017 */
[----:B----4-:R-:W-:-:S07]  /*0f10*/  @P1 FFMA R18, R11, R14, R18 ;  /* 0x0000000e0b121223 */ /* 0x010fce0000000012 */
.L_x_18:
[----:B------:R-:W0:Y:S01]  /*0f20*/  LDCU UR6, c[0x0][0x3a0] ;  /* 0x00007400ff0677ac */ /* 0x000e220008000800 */
[----:B------:R-:W1:Y:S01]  /*0f30*/  LDC.64 R8, c[0x0][0x390] ;  /* 0x0000e400ff087b82 */ /* 0x000e620000000a00 */
[----:B0-----:R-:W-:Y:S01]  /*0f40*/  IMAD R7, R0, UR6, R5 ;  /* 0x0000000600077c24 */ /* 0x001fe2000f8e0205 */
[----:B------:R-:W-:-:S04]  /*0f50*/  IADD3 R5, PT, PT, R5, 0x1, RZ ;  /* 0x0000000105057810 */ /* 0x000fc80007ffe0ff */
[----:B------:R-:W-:Y:S01]  /*0f60*/  ISETP.NE.AND P0, PT, R5, UR6, PT ;  /* 0x0000000605007c0c */ /* 0x000fe2000bf05270 */
[----:B-1----:R-:W-:-:S05]  /*0f70*/  IMAD.WIDE.U32 R8, R7, 0x4, R8 ;  /* 0x0000000407087825 */ /* 0x002fca00078e0008 */
[----:B------:R0:W-:Y:S07]  /*0f80*/  STG.E desc[UR4][R8.64], R18 ;  /* 0x0000001208007986 */ /* 0x0001ee000c101904 */
[----:B------:R-:W-:Y:S05]  /*0f90*/  @P0 BRA `(.L_x_20) ;  /* 0xfffffff400900947 */ /* 0x000fea000383ffff */
[----:B------:R-:W-:Y:S05]  /*0fa0*/  EXIT ;  /* 0x000000000000794d */ /* 0x000fea0003800000 */
.L_x_21:
        /* <DEDUP_REMOVED lines=13> */
.L_x_28:


//--------------------- .text._Z31matrixMulKernel_1thread1elementPfS_S_jjj --------------------------
	.section	.text._Z31matrixMulKernel_1thread1elementPfS_S_jjj,"ax",@progbits
	.align	128
        .global         _Z31matrixMulKernel_1thread1elementPfS_S_jjj
        .type           _Z31matrixMulKernel_1thread1elementPfS_S_jjj,@function
        .size           _Z31matrixMulKernel_1thread1elementPfS_S_jjj,(.L_x_29 - _Z31matrixMulKernel_1thread1elementPfS_S_jjj)
        .other          _Z31matrixMulKernel_1thread1elementPfS_S_jjj,@"STO_CUDA_ENTRY STV_DEFAULT"
_Z31matrixMulKernel_1thread1elementPfS_S_jjj:
.text._Z31matrixMulKernel_1thread1elementPfS_S_jjj:
[----:B------:R-:W-:Y:S01]  /*0000*/  LDC R1, c[0x0][0x37c] ;  /* 0x0000df00ff017b82 */ /* 0x000fe20000000800 */
[----:B------:R-:W0:Y:S07]  /*0010*/  S2R R7, SR_TID.X ;  /* 0x0000000000077919 */ /* 0x000e2e0000002100 */
[----:B------:R-:W1:Y:S01]  /*0020*/  S2UR UR4, SR_CTAID.X ;  /* 0x00000000000479c3 */ /* 0x000e620000002500 */
[----:B------:R-:W2:Y:S01]  /*0030*/  LDCU UR7, c[0x0][0x398] ;  /* 0x00007300ff0777ac */ /* 0x000ea20008000800 */
[----:B------:R-:W3:Y:S06]  /*0040*/  S2R R5, SR_TID.Y ;  /* 0x0000000000057919 */ /* 0x000eec0000002200 */
[----:B------:R-:W3:Y:S01]  /*0050*/  LDC R2, c[0x0][0x364] ;  /* 0x0000d900ff027b82 */ /* 0x000ee20000000800 */
[----:B------:R-:W1:Y:S07]  /*0060*/  LDCU UR5, c[0x0][0x360] ;  /* 0x00006c00ff0577ac */ /* 0x000e6e0008000800 */
[----:B------:R-:W3:Y:S08]  /*0070*/  S2UR UR6, SR_CTAID.Y ;  /* 0x00000000000679c3 */ /* 0x000ef00000002600 */
[----:B------:R-:W4:Y:S01]  /*0080*/  LDC R0, c[0x0][0x3a0] ;  /* 0x0000e800ff007b82 */ /* 0x000f220000000800 */
[----:B-1----:R-:W-:-:S06]  /*0090*/  UIMAD UR4, UR4, UR5, URZ ;  /* 0x00000005040472a4 */ /* 0x002fcc000f8e02ff */
[----:B0-----:R-:W-:Y:S01]  /*00a0*/  IADD3 R3, PT, PT, R7, UR4, RZ ;  /* 0x0000000407037c10 */ /* 0x001fe2000fffe0ff */
[----:B---3--:R-:W-:-:S03]  /*00b0*/  IMAD R2, R2, UR6, R5 ;  /* 0x0000000602027c24 */ /* 0x008fc6000f8e0205 */
[----:B----4-:R-:W-:-:S04]  /*00c0*/  ISETP.GE.U32.AND P0, PT, R3, R0, PT ;  /* 0x000000000300720c */ /* 0x010fc80003f06070 */
[----:B--2---:R-:W-:-:S13]  /*00d0*/  ISETP.GE.U32.OR P0, PT, R2, UR7, P0 ;  /* 0x0000000702007c0c */ /* 0x004fda0008706470 */
[----:B------:R-:W-:Y:S05]  /*00e0*/  @P0 EXIT ;  /* 0x000000000000094d */ /* 0x000fea0003800000 */
[----:B------:R-:W0:Y:S01]  /*00f0*/  LDC R5, c[0x0][0x39c] ;  /* 0x0000e700ff057b82 */ /* 0x000e220000000800 */
[----:B------:R-:W1:Y:S01]  /*0100*/  LDCU.64 UR6, c[0x0][0x358] ;  /* 0x00006b00ff0677ac */ /* 0x000e620008000a00 */
[----:B------:R-:W-:Y:S01]  /*0110*/  HFMA2 R12, -RZ, RZ, 0, 0 ;  /* 0x00000000ff0c7431 */ /* 0x000fe200000001ff */
[----:B0-----:R-:W-:-:S13]  /*0120*/  ISETP.NE.AND P0, PT, R5, RZ, PT ;  /* 0x000000ff0500720c */ /* 0x001fda0003f05270 */
[----:B-1----:R-:W-:Y:S05]  /*0130*/  @!P0 BRA `(.L_x_22) ;  /* 0x0000000800448947 */ /* 0x002fea0003800000 */
[C---:B------:R-:W-:Y:S02]  /*0140*/  ISETP.GE.U32.AND P1, PT, R5.reuse, 0x8, PT ;  /* 0x000000080500780c */ /* 0x040fe40003f26070 */
[----:B------:R-:W-:Y:S02]  /*0150*/  LOP3.LUT R4, R5, 0x7, RZ, 0xc0, !PT ;  /* 0x0000000705047812 */ /* 0x000fe400078ec0ff */
[----:B------:R-:W-:Y:S02]  /*0160*/  MOV R12, RZ ;  /* 0x000000ff000c7202 */ /* 0x000fe40000000f00 */
[----:B------:R-:W-:Y:S02]  /*0170*/  ISETP.NE.AND P0, PT, R4, RZ, PT ;  /* 0x000000ff0400720c */ /* 0x000fe40003f05270 */
[----:B------:R-:W-:-:S05]  /*0180*/  MOV R6, RZ ;  /* 0x000000ff00067202 */ /* 0x000fca0000000f00 */
[----:B------:R-:W-:Y:S06]  /*0190*/  @!P1 BRA `(.L_x_23) ;  /* 0x0000000400249947 */ /* 0x000fec0003800000 */
[----:B------:R-:W-:Y:S01]  /*01a0*/  LOP3.LUT R6, R5, 0xfffffff8, RZ, 0xc0, !PT ;  /* 0xfffffff805067812 */ /* 0x000fe200078ec0ff */
[C---:B------:R-:W-:Y:S01]  /*01b0*/  IMAD R11, R0.reuse, 0x3, R3 ;  /* 0x00000003000b7824 */ /* 0x040fe200078e0203 */
[C---:B------:R-:W-:Y:S01]  /*01c0*/  IADD3 R7, PT, PT, R0.reuse, UR4, R7 ;  /* 0x0000000400077c10 */ /* 0x040fe2000fffe007 */
[C-C-:B------:R-:W-:Y:S01]  /*01d0*/  IMAD R15, R0.reuse, 0x5, R3.reuse ;  /* 0x00000005000f7824 */ /* 0x140fe200078e0203 */
[CC--:B------:R-:W-:Y:S01]  /*01e0*/  LEA R9, R0.reuse, R3.reuse, 0x1 ;  /* 0x0000000300097211 */ /* 0x0c0fe200078e08ff */
[C-C-:B------:R-:W-:Y:S01]  /*01f0*/  IMAD R25, R0.reuse, 0x6, R3.reuse ;  /* 0x0000000600197824 */ /* 0x140fe200078e0203 */
[C---:B------:R-:W-:Y:S01]  /*0200*/  LEA R13, R0.reuse, R3, 0x2 ;  /* 0x00000003000d7211 */ /* 0x040fe200078e10ff */
[----:B------:R-:W-:Y:S01]  /*0210*/  IMAD R27, R0, 0x7, R3 ;  /* 0x00000007001b7824 */ /* 0x000fe200078e0203 */
[----:B------:R-:W-:Y:S01]  /*0220*/  MOV R12, RZ ;  /* 0x000000ff000c7202 */ /* 0x000fe20000000f00 */
[----:B------:R-:W-:Y:S01]  /*0230*/  IMAD R8, R2, R5, 0x3 ;  /* 0x0000000302087424 */ /* 0x000fe200078e0205 */
[----:B------:R-:W-:-:S02]  /*0240*/  MOV R29, R3 ;  /* 0x00000003001d7202 */ /* 0x000fc40000000f00 */
[----:B------:R-:W-:-:S07]  /*0250*/  IADD3 R10, PT, PT, -R6, RZ, RZ ;  /* 0x000000ff060a7210 */ /* 0x000fce0007ffe1ff */
.L_x_24:
[----:B------:R-:W0:Y:S01]  /*0260*/  LDC.64 R20, c[0x0][0x380] ;  /* 0x0000e000ff147b82 */ /* 0x000e220000000a00 */
[----:B------:R-:W-:-:S07]  /*0270*/  IADD3 R23, PT, PT, R8, -0x3, RZ ;  /* 0xfffffffd08177810 */ /* 0x000fce0007ffe0ff */
[----:B------:R-:W1:Y:S01]  /*0280*/  LDC.64 R16, c[0x0][0x388] ;  /* 0x0000e200ff107b82 */ /* 0x000e620000000a00 */
[----:B0-----:R-:W-:-:S06]  /*0290*/  IMAD.WIDE.U32 R22, R23, 0x4, R20 ;  /* 0x0000000417167825 */ /* 0x001fcc00078e0014 */
[----:B------:R-:W2:Y:S01]  /*02a0*/  LDG.E R23, desc[UR6][R22.64] ;  /* 0x0000000616177981 */ /* 0x000ea2000c1e1900 */
[----:B-1----:R-:W-:-:S06]  /*02b0*/  IMAD.WIDE.U32 R18, R29, 0x4, R16 ;  /* 0x000000041d127825 */ /* 0x002fcc00078e0010 */
[----:B------:R-:W2:Y:S01]  /*02c0*/  LDG.E R18, desc[UR6][R18.64] ;  /* 0x0000000612127981 */ /* 0x000ea2000c1e1900 */
[C---:B------:R-:W-:Y:S02]  /*02d0*/  IADD3 R14, PT, PT, R8.reuse, -0x2, RZ ;  /* 0xfffffffe080e7810 */ /* 0x040fe40007ffe0ff */
[----:B------:R-:W-:Y:S01]  /*02e0*/  IADD3 R24, PT, PT, R8, -0x1, RZ ;  /* 0xffffffff08187810 */ /* 0x000fe20007ffe0ff */
[----:B--2---:R-:W-:Y:S02]  /*02f0*/  FFMA R12, R23, R18, R12 ;  /* 0x00000012170c7223 */ /* 0x004fe4000000000c */
[----:B------:R-:W-:-:S04]  /*0300*/  IMAD.WIDE.U32 R18, R14, 0x4, R20 ;  /* 0x000000040e127825 */ /* 0x000fc800078e0014 */
[----:B------:R-:W-:Y:S01]  /*0310*/  IMAD.WIDE.U32 R22, R7, 0x4, R16 ;  /* 0x0000000407167825 */ /* 0x000fe200078e0010 */
[----:B------:R0:W2:Y:S04]  /*0320*/  LDG.E R14, desc[UR6][R18.64] ;  /* 0x00000006120e7981 */ /* 0x0000a8000c1e1900 */
[----:B------:R1:W2:Y:S01]  /*0330*/  LDG.E R26, desc[UR6][R22.64] ;  /* 0x00000006161a7981 */ /* 0x0002a2000c1e1900 */
[----:B0-----:R-:W-:-:S04]  /*0340*/  IMAD.WIDE.U32 R18, R24, 0x4, R20 ;  /* 0x0000000418127825 */ /* 0x001fc800078e0014 */
[----:B-1----:R-:W-:Y:S01]  /*0350*/  IMAD.WIDE.U32 R22, R9, 0x4, R16 ;  /* 0x0000000409167825 */ /* 0x002fe200078e0010 */
[----:B------:R0:W3:Y:S04]  /*0360*/  LDG.E R24, desc[UR6][R18.64] ;  /* 0x0000000612187981 */ /* 0x0000e8000c1e1900 */
[----:B------:R1:W3:Y:S01]  /*0370*/  LDG.E R28, desc[UR6][R22.64] ;  /* 0x00000006161c7981 */ /* 0x0002e2000c1e1900 */
[----:B0-----:R-:W-:-:S04]  /*0380*/  IMAD.WIDE.U32 R18, R8, 0x4, R20 ;  /* 0x0000000408127825 */ /* 0x001fc800078e0014 */
[----:B-1----:R-:W-:-:S04]  /*0390*/  IMAD.WIDE.U32 R22, R11, 0x4, R16 ;  /* 0x000000040b167825 */ /* 0x002fc800078e0010 */
[----:B--2---:R-:W-:Y:S02]  /*03a0*/  FFMA R12, R14, R26, R12 ;  /* 0x0000001a0e0c7223 */ /* 0x004fe4000000000c */
[----:B------:R-:W2:Y:S04]  /*03b0*/  LDG.E R14, desc[UR6][R18.64] ;  /* 0x00000006120e7981 */ /* 0x000ea8000c1e1900 */
[----:B------:R0:W2:Y:S01]  /*03c0*/  LDG.E R26, desc[UR6][R22.64] ;  /* 0x00000006161a7981 */ /* 0x0000a2000c1e1900 */
[----:B---3--:R-:W-:Y:S01]  /*03d0*/  FFMA R12, R24, R28, R12 ;  /* 0x0000001c180c7223 */ /* 0x008fe2000000000c */
[----:B------:R-:W-:Y:S01]  /*03e0*/  IADD3 R24, PT, PT, R8, 0x1, RZ ;  /* 0x0000000108187810 */ /* 0x000fe20007ffe0ff */
[----:B0-----:R-:W-:-:S04]  /*03f0*/  IMAD.WIDE.U32 R22, R13, 0x4, R16 ;  /* 0x000000040d167825 */ /* 0x001fc800078e0010 */
[----:B------:R-:W-:Y:S01]  /*0400*/  IMAD.WIDE.U32 R18, R24, 0x4, R20 ;  /* 0x0000000418127825 */ /* 0x000fe200078e0014 */
[----:B------:R-:W3:Y:S04]  /*0410*/  LDG.E R28, desc[UR6][R22.64] ;  /* 0x00000006161c7981 */ /* 0x000ee8000c1e1900 */
[----:B------:R0:W3:Y:S01]  /*0420*/  LDG.E R24, desc[UR6][R18.64] ;  /* 0x0000000612187981 */ /* 0x0000e2000c1e1900 */
[----:B--2---:R-:W-:Y:S01]  /*0430*/  FFMA R12, R14, R26, R12 ;  /* 0x0000001a0e0c7223 */ /* 0x004fe2000000000c */
[C---:B------:R-:W-:Y:S02]  /*0440*/  IADD3 R26, PT, PT, R8.reuse, 0x3, RZ ;  /* 0x00000003081a7810 */ /* 0x040fe40007ffe0ff */
[----:B------:R-:W-:-:S03]  /*0450*/  IADD3 R14, PT, PT, R8, 0x2, RZ ;  /* 0x00000002080e7810 */ /* 0x000fc60007ffe0ff */
[----:B0-----:R-:W-:Y:S01]  /*0460*/  IMAD.WIDE.U32 R18, R26, 0x4, R20 ;  /* 0x000000041a127825 */ /* 0x001fe200078e0014 */
[----:B------:R-:W-:-:S03]  /*0470*/  IADD3 R26, PT, PT, R8, 0x4, RZ ;  /* 0x00000004081a7810 */ /* 0x000fc60007ffe0ff */
[--C-:B------:R-:W-:Y:S02]  /*0480*/  IMAD.WIDE.U32 R22, R14, 0x4, R20.reuse ;  /* 0x000000040e167825 */ /* 0x100fe400078e0014 */
[----:B------:R0:W2:Y:S02]  /*0490*/  LDG.E R14, desc[UR6][R18.64] ;  /* 0x00000006120e7981 */ /* 0x0000a4000c1e1900 */
[----:B------:R-:W-:-:S04]  /*04a0*/  IMAD.WIDE.U32 R20, R26, 0x4, R20 ;  /* 0x000000041a147825 */ /* 0x000fc800078e0014 */
[----:B---3--:R-:W-:Y:S02]  /*04b0*/  FFMA R12, R24, R28, R12 ;  /* 0x0000001c180c7223 */ /* 0x008fe4000000000c */
[----:B------:R-:W3:Y:S01]  /*04c0*/  LDG.E R21, desc[UR6][R20.64] ;  /* 0x0000000614157981 */ /* 0x000ee2000c1e1900 */
[----:B0-----:R-:W-:-:S03]  /*04d0*/  IMAD.WIDE.U32 R18, R15, 0x4, R16 ;  /* 0x000000040f127825 */ /* 0x001fc600078e0010 */
[----:B------:R0:W4:Y:S04]  /*04e0*/  LDG.E R24, desc[UR6][R22.64] ;  /* 0x0000000616187981 */ /* 0x000128000c1e1900 */
[----:B------:R-:W4:Y:S01]  /*04f0*/  LDG.E R26, desc[UR6][R18.64] ;  /* 0x00000006121a7981 */ /* 0x000f22000c1e1900 */
[----:B0-----:R-:W-:-:S04]  /*0500*/  IMAD.WIDE.U32 R22, R25, 0x4, R16 ;  /* 0x0000000419167825 */ /* 0x001fc800078e0010 */
[----:B------:R-:W-:Y:S01]  /*0510*/  IMAD.WIDE.U32 R16, R27, 0x4, R16 ;  /* 0x000000041b107825 */ /* 0x000fe200078e0010 */
[----:B------:R-:W2:Y:S05]  /*0520*/  LDG.E R28, desc[UR6][R22.64] ;  /* 0x00000006161c7981 */ /* 0x000eaa000c1e1900 */
[----:B------:R-:W3:Y:S01]  /*0530*/  LDG.E R16, desc[UR6][R16.64] ;  /* 0x0000000610107981 */ /* 0x000ee2000c1e1900 */
[----:B------:R-:W-:-:S04]  /*0540*/  IADD3 R10, PT, PT, R10, 0x8, RZ ;  /* 0x000000080a0a7810 */ /* 0x000fc80007ffe0ff */
[----:B------:R-:W-:Y:S02]  /*0550*/  ISETP.NE.AND P1, PT, R10, RZ, PT ;  /* 0x000000ff0a00720c */ /* 0x000fe40003f25270 */
[----:B------:R-:W-:Y:S02]  /*0560*/  IADD3 R8, PT, PT, R8, 0x8, RZ ;  /* 0x0000000808087810 */ /* 0x000fe40007ffe0ff */
[C---:B------:R-:W-:Y:S02]  /*0570*/  LEA R7, R0.reuse, R7, 0x3 ;  /* 0x0000000700077211 */ /* 0x040fe400078e18ff */
[C---:B------:R-:W-:Y:S02]  /*0580*/  LEA R9, R0.reuse, R9, 0x3 ;  /* 0x0000000900097211 */ /* 0x040fe400078e18ff */
[C---:B------:R-:W-:Y:S02]  /*0590*/  LEA R11, R0.reuse, R11, 0x3 ;  /* 0x0000000b000b7211 */ /* 0x040fe400078e18ff */
[----:B------:R-:W-:-:S02]  /*05a0*/  LEA R13, R0, R13, 0x3 ;  /* 0x0000000d000d7211 */ /* 0x000fc400078e18ff */
[C---:B------:R-:W-:Y:S02]  /*05b0*/  LEA R15, R0.reuse, R15, 0x3 ;  /* 0x0000000f000f7211 */ /* 0x040fe400078e18ff */
[C---:B------:R-:W-:Y:S02]  /*05c0*/  LEA R25, R0.reuse, R25, 0x3 ;  /* 0x0000001900197211 */ /* 0x040fe400078e18ff */
[C---:B------:R-:W-:Y:S02]  /*05d0*/  LEA R27, R0.reuse, R27, 0x3 ;  /* 0x0000001b001b7211 */ /* 0x040fe400078e18ff */
[----:B------:R-:W-:Y:S01]  /*05e0*/  LEA R29, R0, R29, 0x3 ;  /* 0x0000001d001d7211 */ /* 0x000fe200078e18ff */
[----:B----4-:R-:W-:-:S04]  /*05f0*/  FFMA R12, R24, R26, R12 ;  /* 0x0000001a180c7223 */ /* 0x010fc8000000000c */
[----:B--2---:R-:W-:-:S04]  /*0600*/  FFMA R12, R14, R28, R12 ;  /* 0x0000001c0e0c7223 */ /* 0x004fc8000000000c */
[----:B---3--:R-:W-:Y:S01]  /*0610*/  FFMA R12, R21, R16, R12 ;  /* 0x00000010150c7223 */ /* 0x008fe2000000000c */
[----:B------:R-:W-:Y:S06]  /*0620*/  @P1 BRA `(.L_x_24) ;  /* 0xfffffffc000c1947 */ /* 0x000fec000383ffff */
.L_x_23:
[----:B------:R-:W-:Y:S05]  /*0630*/  @!P0 BRA `(.L_x_22) ;  /* 0x0000000400048947 */ /* 0x000fea0003800000 */
[----:B------:R-:W-:Y:S02]  /*0640*/  ISETP.GE.U32.AND P0, PT, R4, 0x4, PT ;  /* 0x000000040400780c */ /* 0x000fe40003f06070 */
[----:B------:R-:W-:-:S04]  /*0650*/  LOP3.LUT R13, R5, 0x3, RZ, 0xc0, !PT ;  /* 0x00000003050d7812 */ /* 0x000fc800078ec0ff */
[----:B------:R-:W-:-:S07]  /*0660*/  ISETP.NE.AND P1, PT, R13, RZ, PT ;  /* 0x000000ff0d00720c */ /* 0x000fce0003f25270 */
[----:B------:R-:W-:Y:S06]  /*0670*/  @!P0 BRA `(.L_x_25) ;  /* 0x00000000007c8947 */ /* 0x000fec0003800000 */
[----:B------:R-:W0:Y:S01]  /*0680*/  LDC.64 R8, c[0x0][0x388] ;  /* 0x0000e200ff087b82 */ /* 0x000e220000000a00 */
[----:B------:R-:W-:Y:S02]  /*0690*/  IMAD R15, R2, R5, R6 ;  /* 0x00000005020f7224 */ /* 0x000fe400078e0206 */
[----:B------:R-:W-:-:S03]  /*06a0*/  IMAD R17, R6, R0, R3 ;  /* 0x0000000006117224 */ /* 0x000fc600078e0203 */
[C---:B------:R-:W-:Y:S02]  /*06b0*/  IADD3 R23, PT, PT, R15.reuse, 0x1, RZ ;  /* 0x000000010f177810 */ /* 0x040fe40007ffe0ff */
[----:B------:R-:W1:Y:S01]  /*06c0*/  LDC.64 R10, c[0x0][0x380] ;  /* 0x0000e000ff0a7b82 */ /* 0x000e620000000a00 */
[C---:B------:R-:W-:Y:S02]  /*06d0*/  IADD3 R27, PT, PT, R15.reuse, 0x2, RZ ;  /* 0x000000020f1b7810 */ /* 0x040fe40007ffe0ff */
[----:B------:R-:W-:Y:S01]  /*06e0*/  IADD3 R4, PT, PT, R15, 0x3, RZ ;  /* 0x000000030f047810 */ /* 0x000fe20007ffe0ff */
[C---:B0-----:R-:W-:Y:S01]  /*06f0*/  IMAD.WIDE.U32 R20, R17.reuse, 0x4, R8 ;  /* 0x0000000411147825 */ /* 0x041fe200078e0008 */
[----:B------:R-:W-:-:S04]  /*0700*/  IADD3 R17, PT, PT, R17, R0, RZ ;  /* 0x0000000011117210 */ /* 0x000fc80007ffe0ff */
[-C--:B------:R-:W-:Y:S01]  /*0710*/  IADD3 R29, PT, PT, R17, R0.reuse, RZ ;  /* 0x00000000111d7210 */ /* 0x080fe20007ffe0ff */
[--C-:B-1----:R-:W-:Y:S01]  /*0720*/  IMAD.WIDE.U32 R24, R15, 0x4, R10.reuse ;  /* 0x000000040f187825 */ /* 0x102fe200078e000a */
[----:B------:R-:W2:Y:S03]  /*0730*/  LDG.E R20, desc[UR6][R20.64] ;  /* 0x0000000614147981 */ /* 0x000ea6000c1e1900 */
[----:B------:R-:W-:Y:S01]  /*0740*/  IMAD.WIDE.U32 R22, R23, 0x4, R10 ;  /* 0x0000000417167825 */ /* 0x000fe200078e000a */
[----:B------:R-:W2:Y:S03]  /*0750*/  LDG.E R7, desc[UR6][R24.64] ;  /* 0x0000000618077981 */ /* 0x000ea6000c1e1900 */
[----:B------:R-:W-:Y:S02]  /*0760*/  IMAD.WIDE.U32 R18, R17, 0x4, R8 ;  /* 0x0000000411127825 */ /* 0x000fe400078e0008 */
[----:B------:R-:W3:Y:S02]  /*0770*/  LDG.E R22, desc[UR6][R22.64] ;  /* 0x0000000616167981 */ /* 0x000ee4000c1e1900 */
[----:B------:R-:W-:Y:S01]  /*0780*/  IMAD.WIDE.U32 R14, R27, 0x4, R10 ;  /* 0x000000041b0e7825 */ /* 0x000fe200078e000a */
[C---:B------:R-:W-:Y:S01]  /*0790*/  IADD3 R27, PT, PT, R29.reuse, R0, RZ ;  /* 0x000000001d1b7210 */ /* 0x040fe20007ffe0ff */
[----:B------:R-:W3:Y:S02]  /*07a0*/  LDG.E R19, desc[UR6][R18.64] ;  /* 0x0000000612137981 */ /* 0x000ee4000c1e1900 */
[----:B------:R-:W-:-:S02]  /*07b0*/  IMAD.WIDE.U32 R16, R29, 0x4, R8 ;  /* 0x000000041d107825 */ /* 0x000fc400078e0008 */
[----:B------:R-:W4:Y:S02]  /*07c0*/  LDG.E R14, desc[UR6][R14.64] ;  /* 0x000000060e0e7981 */ /* 0x000f24000c1e1900 */
[----:B------:R-:W-:Y:S02]  /*07d0*/  IMAD.WIDE.U32 R10, R4, 0x4, R10 ;  /* 0x00000004040a7825 */ /* 0x000fe400078e000a */
[----:B------:R-:W4:Y:S02]  /*07e0*/  LDG.E R16, desc[UR6][R16.64] ;  /* 0x0000000610107981 */ /* 0x000f24000c1e1900 */
[----:B------:R-:W-:Y:S02]  /*07f0*/  IMAD.WIDE.U32 R8, R27, 0x4, R8 ;  /* 0x000000041b087825 */ /* 0x000fe400078e0008 */
[----:B------:R-:W5:Y:S04]  /*0800*/  LDG.E R10, desc[UR6][R10.64] ;  /* 0x000000060a0a7981 */ /* 0x000f68000c1e1900 */
[----:B------:R-:W5:Y:S01]  /*0810*/  LDG.E R8, desc[UR6][R8.64] ;  /* 0x0000000608087981 */ /* 0x000f62000c1e1900 */
[----:B------:R-:W-:Y:S01]  /*0820*/  IADD3 R6, PT, PT, R6, 0x4, RZ ;  /* 0x0000000406067810 */ /* 0x000fe20007ffe0ff */
[----:B--2---:R-:W-:-:S04]  /*0830*/  FFMA R7, R7, R20, R12 ;  /* 0x0000001407077223 */ /* 0x004fc8000000000c */
[----:B---3--:R-:W-:-:S04]  /*0840*/  FFMA R7, R22, R19, R7 ;  /* 0x0000001316077223 */ /* 0x008fc80000000007 */
[----:B----4-:R-:W-:-:S04]  /*0850*/  FFMA R7, R14, R16, R7 ;  /* 0x000000100e077223 */ /* 0x010fc80000000007 */
[----:B-----5:R-:W-:-:S07]  /*0860*/  FFMA R12, R10, R8, R7 ;  /* 0x000000080a0c7223 */ /* 0x020fce0000000007 */
.L_x_25:
[----:B------:R-:W-:Y:S05]  /*0870*/  @!P1 BRA `(.L_x_22) ;  /* 0x0000000000749947 */ /* 0x000fea0003800000 */
[----:B------:R-:W0:Y:S01]  /*0880*/  LDC.64 R8, c[0x0][0x388] ;  /* 0x0000e200ff087b82 */ /* 0x000e220000000a00 */
[----:B------:R-:W-:Y:S02]  /*0890*/  ISETP.NE.AND P0, PT, R13, 0x1, PT ;  /* 0x000000010d00780c */ /* 0x000fe40003f05270 */
[----:B------:R-:W-:-:S04]  /*08a0*/  LOP3.LUT R4, R5, 0x1, RZ, 0xc0, !PT ;  /* 0x0000000105047812 */ /* 0x000fc800078ec0ff */
[----:B------:R-:W-:Y:S01]  /*08b0*/  ISETP.NE.U32.AND P1, PT, R4, 0x1, PT ;  /* 0x000000010400780c */ /* 0x000fe20003f25070 */
[----:B------:R-:W1:Y:S06]  /*08c0*/  LDC.64 R18, c[0x0][0x380] ;  /* 0x0000e000ff127b82 */ /* 0x000e6c0000000a00 */
[----:B------:R-:W-:Y:S02]  /*08d0*/  @P0 IMAD R7, R2, R5, R6 ;  /* 0x0000000502070224 */ /* 0x000fe400078e0206 */
[----:B------:R-:W2:Y:S01]  /*08e0*/  LDC.64 R10, c[0x0][0x380] ;  /* 0x0000e000ff0a7b82 */ /* 0x000ea20000000a00 */
[C---:B------:R-:W-:Y:S01]  /*08f0*/  @P0 IMAD R17, R6.reuse, R0, R3 ;  /* 0x0000000006110224 */ /* 0x040fe200078e0203 */
[----:B------:R-:W-:-:S02]  /*0900*/  @P0 IADD3 R6, PT, PT, R6, 0x2, RZ ;  /* 0x0000000206060810 */ /* 0x000fc40007ffe0ff */
[----:B------:R-:W-:Y:S02]  /*0910*/  @P0 IADD3 R13, PT, PT, R7, 0x1, RZ ;  /* 0x00000001070d0810 */ /* 0x000fe40007ffe0ff */
[C---:B------:R-:W-:Y:S02]  /*0920*/  @P0 IADD3 R23, PT, PT, R17.reuse, R0, RZ ;  /* 0x0000000011170210 */ /* 0x040fe40007ffe0ff */
[----:B------:R-:W3:Y:S01]  /*0930*/  LDC.64 R14, c[0x0][0x388] ;  /* 0x0000e200ff0e7b82 */ /* 0x000ee20000000a00 */
[----:B0-----:R-:W-:-:S04]  /*0940*/  @P0 IMAD.WIDE.U32 R16, R17, 0x4, R8 ;  /* 0x0000000411100825 */ /* 0x001fc800078e0008 */
[----:B------:R-:W-:Y:S02]  /*0950*/  @P0 IMAD.WIDE.U32 R8, R23, 0x4, R8 ;  /* 0x0000000417080825 */ /* 0x000fe400078e0008 */
[----:B------:R-:W4:Y:S02]  /*0960*/  @P0 LDG.E R16, desc[UR6][R16.64] ;  /* 0x0000000610100981 */ /* 0x000f24000c1e1900 */
[--C-:B-1----:R-:W-:Y:S02]  /*0970*/  @P0 IMAD.WIDE.U32 R20, R7, 0x4, R18.reuse ;  /* 0x0000000407140825 */ /* 0x102fe400078e0012 */
[----:B------:R-:W5:Y:S02]  /*0980*/  @P0 LDG.E R8, desc[UR6][R8.64] ;  /* 0x0000000608080981 */ /* 0x000f64000c1e1900 */
[----:B------:R-:W-:Y:S02]  /*0990*/  @P0 IMAD.WIDE.U32 R18, R13, 0x4, R18 ;  /* 0x000000040d120825 */ /* 0x000fe400078e0012 */
[----:B------:R-:W4:Y:S02]  /*09a0*/  @P0 LDG.E R7, desc[UR6][R20.64] ;  /* 0x0000000614070981 */ /* 0x000f24000c1e1900 */
[----:B------:R-:W-:-:S02]  /*09b0*/  @!P1 IMAD R5, R2, R5, R6 ;  /* 0x0000000502059224 */ /* 0x000fc400078e0206 */
[----:B------:R-:W-:Y:S01]  /*09c0*/  @!P1 IMAD R13, R6, R0, R3 ;  /* 0x00000000060d9224 */ /* 0x000fe200078e0203 */
[----:B------:R-:W5:Y:S01]  /*09d0*/  @P0 LDG.E R18, desc[UR6][R18.64] ;  /* 0x0000000612120981 */ /* 0x000f62000c1e1900 */
[----:B--2---:R-:W-:-:S04]  /*09e0*/  @!P1 IMAD.WIDE.U32 R10, R5, 0x4, R10 ;  /* 0x00000004050a9825 */ /* 0x004fc800078e000a */
[----:B---3--:R-:W-:Y:S02]  /*09f0*/  @!P1 IMAD.WIDE.U32 R14, R13, 0x4, R14 ;  /* 0x000000040d0e9825 */ /* 0x008fe400078e000e */
[----:B------:R-:W2:Y:S04]  /*0a00*/  @!P1 LDG.E R11, desc[UR6][R10.64] ;  /* 0x000000060a0b9981 */ /* 0x000ea8000c1e1900 */
[----:B------:R-:W2:Y:S01]  /*0a10*/  @!P1 LDG.E R14, desc[UR6][R14.64] ;  /* 0x000000060e0e9981 */ /* 0x000ea2000c1e1900 */
[----:B----4-:R-:W-:-:S04]  /*0a20*/  @P0 FFMA R7, R7, R16, R12 ;  /* 0x0000001007070223 */ /* 0x010fc8000000000c */
[----:B-----5:R-:W-:-:S04]  /*0a30*/  @P0 FFMA R12, R18, R8, R7 ;  /* 0x00000008120c0223 */ /* 0x020fc80000000007 */
[----:B--2---:R-:W-:-:S07]  /*0a40*/  @!P1 FFMA R12, R11, R14, R12 ;  /* 0x0000000e0b0c9223 */ /* 0x004fce000000000c */
.L_x_22:
[----:B------:R-:W0:Y:S01]  /*0a50*/  LDC.64 R4, c[0x0][0x390] ;  /* 0x0000e400ff047b82 */ /* 0x000e220000000a00 */
[----:B------:R-:W-:-:S04]  /*0a60*/  IMAD R3, R2, R0, R3 ;  /* 0x0000000002037224 */ /* 0x000fc800078e0203 */
[----:B0-----:R-:W-:-:S05]  /*0a70*/  IMAD.WIDE.U32 R2, R3, 0x4, R4 ;  /* 0x0000000403027825 */ /* 0x001fca00078e0004 */
[----:B------:R-:W-:Y:S01]  /*0a80*/  STG.E desc[UR6][R2.64], R12 ;  /* 0x0000000c02007986 */ /* 0x000fe2000c101906 */
[----:B------:R-:W-:Y:S05]  /*0a90*/  EXIT ;  /* 0x000000000000794d */ /* 0x000fea0003800000 */
.L_x_26:
        /* <DEDUP_REMOVED lines=14> */
.L_x_29:


//--------------------- .nv.shared.reserved.0     --------------------------
	.section	.nv.shared.reserved.0,"aw",@nobits
	.weak		__nv_reservedSMEM_offset_0_alias
	.size		__nv_reservedSMEM_offset_0_alias, 0, 64
	.other		__nv_reservedSMEM_offset_0_alias,@"STO_CUDA_RESERVED_SHARED STV_DEFAULT"
__nv_reservedSMEM_offset_0_alias:
	.zero		0
	.zero		64


//--------------------- .nv.constant0._Z30matrixMulKernel_1thread1columnPfS_S_jjj --------------------------
	.section	.nv.constant0._Z30matrixMulKernel_1thread1columnPfS_S_jjj,"a",@progbits
	.sectionflags	@""
	.align	4
.nv.constant0._Z30matrixMulKernel_1thread1columnPfS_S_jjj:
	.zero		932


//--------------------- .nv.constant0._Z27matrixMulKernel_1thread1rowPfS_S_jjj --------------------------
	.section	.nv.constant0._Z27matrixMulKernel_1thread1rowPfS_S_jjj,"a",@progbits
	.sectionflags	@""
	.align	4
.nv.constant0._Z27matrixMulKernel_1thread1rowPfS_S_jjj:
	.zero		932


//--------------------- .nv.constant0._Z31matrixMulKernel_1thread1elementPfS_S_jjj --------------------------
	.section	.nv.constant0._Z31matrixMulKernel_1thread1elementPfS_S_jjj,"a",@progbits
	.sectionflags	@""
	.align	4
.nv.constant0._Z31matrixMulKernel_1thread1elementPfS_S_jjj:
	.zero		932


//--------------------- SYMBOLS --------------------------

	.type		.nv.reservedSmem.offset0,@object
	.size		.nv.reservedSmem.offset0,0x4
